//
// Generated by NVIDIA NVVM Compiler
//
// Compiler Build ID: CL-36424714
// Cuda compilation tools, release 13.0, V13.0.88
// Based on NVVM 20.0.0
//

.version 9.0
.target sm_100
.address_size 64

	// .globl	mean_cov
// _ZZ16fast_mean_kernelE5local has been demoted
// _ZZ20fast_variance_kernelE5local has been demoted

.visible .entry mean_cov(
	.param .u64 .ptr .align 1 mean_cov_param_0,
	.param .u64 .ptr .align 1 mean_cov_param_1,
	.param .u32 mean_cov_param_2,
	.param .u32 mean_cov_param_3,
	.param .u32 mean_cov_param_4,
	.param .u32 mean_cov_param_5
)
{
	.reg .pred 	%p<20>;
	.reg .b32 	%r<62>;
	.reg .b32 	%f<94>;
	.reg .b64 	%rd<22>;

	ld.param.u64 	%rd5, [mean_cov_param_0];
	ld.param.u64 	%rd6, [mean_cov_param_1];
	ld.param.u32 	%r34, [mean_cov_param_2];
	ld.param.u32 	%r35, [mean_cov_param_3];
	ld.param.u32 	%r36, [mean_cov_param_4];
	ld.param.u32 	%r37, [mean_cov_param_5];
	cvta.to.global.u64 	%rd1, %rd5;
	cvta.to.global.u64 	%rd2, %rd6;
	mov.u32 	%r38, %ctaid.x;
	mov.u32 	%r1, %ntid.x;
	mov.u32 	%r39, %tid.x;
	mad.lo.s32 	%r2, %r38, %r1, %r39;
	setp.ge.s32 	%p1, %r2, %r35;
	@%p1 bra 	$L__BB0_28;
	setp.lt.s32 	%p2, %r34, 1;
	mul.lo.s32 	%r40, %r36, %r34;
	mul.lo.s32 	%r41, %r40, %r37;
	cvt.rn.f32.s32 	%f1, %r41;
	mov.u32 	%r42, %nctaid.x;
	mul.lo.s32 	%r3, %r1, %r42;
	@%p2 bra 	$L__BB0_26;
	setp.lt.s32 	%p4, %r36, 1;
	@%p4 bra 	$L__BB0_24;
	setp.lt.s32 	%p6, %r37, 1;
	@%p6 bra 	$L__BB0_22;
	and.b32  	%r4, %r37, 15;
	add.s32 	%r5, %r4, -1;
	and.b32  	%r6, %r37, 7;
	add.s32 	%r7, %r6, -1;
	and.b32  	%r8, %r37, 2147483632;
	and.b32  	%r9, %r37, 3;
	neg.s32 	%r10, %r8;
	add.s64 	%rd3, %rd1, 32;
$L__BB0_5:
	mov.f32 	%f93, 0f00000000;
	mov.b32 	%r52, 0;
$L__BB0_6:
	mad.lo.s32 	%r45, %r52, %r35, %r2;
	mul.lo.s32 	%r13, %r45, %r36;
	mov.b32 	%r53, 0;
$L__BB0_7:
	setp.lt.u32 	%p8, %r37, 16;
	add.s32 	%r47, %r13, %r53;
	mul.lo.s32 	%r15, %r47, %r37;
	mov.b32 	%r57, 0;
	mov.u32 	%r54, %r15;
	mov.u32 	%r55, %r10;
	@%p8 bra 	$L__BB0_9;
$L__BB0_8:
	.pragma "nounroll";
	mul.wide.s32 	%rd13, %r54, 4;
	add.s64 	%rd14, %rd3, %rd13;
	ld.global.f32 	%f26, [%rd14+-32];
	add.f32 	%f27, %f93, %f26;
	ld.global.f32 	%f28, [%rd14+-28];
	add.f32 	%f29, %f27, %f28;
	ld.global.f32 	%f30, [%rd14+-24];
	add.f32 	%f31, %f29, %f30;
	ld.global.f32 	%f32, [%rd14+-20];
	add.f32 	%f33, %f31, %f32;
	ld.global.f32 	%f34, [%rd14+-16];
	add.f32 	%f35, %f33, %f34;
	ld.global.f32 	%f36, [%rd14+-12];
	add.f32 	%f37, %f35, %f36;
	ld.global.f32 	%f38, [%rd14+-8];
	add.f32 	%f39, %f37, %f38;
	ld.global.f32 	%f40, [%rd14+-4];
	add.f32 	%f41, %f39, %f40;
	ld.global.f32 	%f42, [%rd14];
	add.f32 	%f43, %f41, %f42;
	ld.global.f32 	%f44, [%rd14+4];
	add.f32 	%f45, %f43, %f44;
	ld.global.f32 	%f46, [%rd14+8];
	add.f32 	%f47, %f45, %f46;
	ld.global.f32 	%f48, [%rd14+12];
	add.f32 	%f49, %f47, %f48;
	ld.global.f32 	%f50, [%rd14+16];
	add.f32 	%f51, %f49, %f50;
	ld.global.f32 	%f52, [%rd14+20];
	add.f32 	%f53, %f51, %f52;
	ld.global.f32 	%f54, [%rd14+24];
	add.f32 	%f55, %f53, %f54;
	ld.global.f32 	%f56, [%rd14+28];
	add.f32 	%f93, %f55, %f56;
	add.s32 	%r55, %r55, 16;
	add.s32 	%r54, %r54, 16;
	setp.eq.s32 	%p9, %r55, 0;
	mov.u32 	%r57, %r8;
	@%p9 bra 	$L__BB0_9;
	bra.uni 	$L__BB0_8;
$L__BB0_9:
	setp.eq.s32 	%p10, %r4, 0;
	@%p10 bra 	$L__BB0_19;
	setp.lt.u32 	%p11, %r5, 7;
	@%p11 bra 	$L__BB0_12;
	add.s32 	%r48, %r57, %r15;
	mul.wide.s32 	%rd15, %r48, 4;
	add.s64 	%rd16, %rd1, %rd15;
	ld.global.f32 	%f58, [%rd16];
	add.f32 	%f59, %f93, %f58;
	ld.global.f32 	%f60, [%rd16+4];
	add.f32 	%f61, %f59, %f60;
	ld.global.f32 	%f62, [%rd16+8];
	add.f32 	%f63, %f61, %f62;
	ld.global.f32 	%f64, [%rd16+12];
	add.f32 	%f65, %f63, %f64;
	ld.global.f32 	%f66, [%rd16+16];
	add.f32 	%f67, %f65, %f66;
	ld.global.f32 	%f68, [%rd16+20];
	add.f32 	%f69, %f67, %f68;
	ld.global.f32 	%f70, [%rd16+24];
	add.f32 	%f71, %f69, %f70;
	ld.global.f32 	%f72, [%rd16+28];
	add.f32 	%f93, %f71, %f72;
	add.s32 	%r57, %r57, 8;
$L__BB0_12:
	setp.eq.s32 	%p12, %r6, 0;
	@%p12 bra 	$L__BB0_19;
	setp.lt.u32 	%p13, %r7, 3;
	@%p13 bra 	$L__BB0_15;
	add.s32 	%r49, %r57, %r15;
	mul.wide.s32 	%rd17, %r49, 4;
	add.s64 	%rd18, %rd1, %rd17;
	ld.global.f32 	%f74, [%rd18];
	add.f32 	%f75, %f93, %f74;
	ld.global.f32 	%f76, [%rd18+4];
	add.f32 	%f77, %f75, %f76;
	ld.global.f32 	%f78, [%rd18+8];
	add.f32 	%f79, %f77, %f78;
	ld.global.f32 	%f80, [%rd18+12];
	add.f32 	%f93, %f79, %f80;
	add.s32 	%r57, %r57, 4;
$L__BB0_15:
	setp.eq.s32 	%p14, %r9, 0;
	@%p14 bra 	$L__BB0_19;
	setp.eq.s32 	%p15, %r9, 1;
	add.s32 	%r50, %r57, %r15;
	mul.wide.s32 	%rd19, %r50, 4;
	add.s64 	%rd4, %rd1, %rd19;
	ld.global.f32 	%f81, [%rd4];
	add.f32 	%f93, %f93, %f81;
	@%p15 bra 	$L__BB0_19;
	setp.eq.s32 	%p16, %r9, 2;
	ld.global.f32 	%f82, [%rd4+4];
	add.f32 	%f93, %f93, %f82;
	@%p16 bra 	$L__BB0_19;
	ld.global.f32 	%f83, [%rd4+8];
	add.f32 	%f93, %f93, %f83;
$L__BB0_19:
	add.s32 	%r53, %r53, 1;
	setp.ne.s32 	%p17, %r53, %r36;
	@%p17 bra 	$L__BB0_7;
	add.s32 	%r52, %r52, 1;
	setp.ne.s32 	%p18, %r52, %r34;
	@%p18 bra 	$L__BB0_6;
	div.rn.f32 	%f84, %f93, %f1;
	mul.wide.s32 	%rd20, %r2, 4;
	add.s64 	%rd21, %rd2, %rd20;
	st.global.f32 	[%rd21], %f84;
	add.s32 	%r2, %r2, %r3;
	setp.lt.s32 	%p19, %r2, %r35;
	@%p19 bra 	$L__BB0_5;
	bra.uni 	$L__BB0_28;
$L__BB0_22:
	mov.f32 	%f23, 0f00000000;
	div.rn.f32 	%f18, %f23, %f1;
$L__BB0_23:
	mul.wide.s32 	%rd11, %r2, 4;
	add.s64 	%rd12, %rd2, %rd11;
	st.global.f32 	[%rd12], %f18;
	add.s32 	%r2, %r2, %r3;
	setp.lt.s32 	%p7, %r2, %r35;
	@%p7 bra 	$L__BB0_23;
	bra.uni 	$L__BB0_28;
$L__BB0_24:
	mov.f32 	%f22, 0f00000000;
	div.rn.f32 	%f19, %f22, %f1;
$L__BB0_25:
	mul.wide.s32 	%rd9, %r2, 4;
	add.s64 	%rd10, %rd2, %rd9;
	st.global.f32 	[%rd10], %f19;
	add.s32 	%r2, %r2, %r3;
	setp.lt.s32 	%p5, %r2, %r35;
	@%p5 bra 	$L__BB0_25;
	bra.uni 	$L__BB0_28;
$L__BB0_26:
	mov.f32 	%f21, 0f00000000;
	div.rn.f32 	%f20, %f21, %f1;
$L__BB0_27:
	mul.wide.s32 	%rd7, %r2, 4;
	add.s64 	%rd8, %rd2, %rd7;
	st.global.f32 	[%rd8], %f20;
	add.s32 	%r2, %r2, %r3;
	setp.lt.s32 	%p3, %r2, %r35;
	@%p3 bra 	$L__BB0_27;
$L__BB0_28:
	ret;

}
	// .globl	mean_full
.visible .entry mean_full(
	.param .u64 .ptr .align 1 mean_full_param_0,
	.param .u64 .ptr .align 1 mean_full_param_1,
	.param .u32 mean_full_param_2,
	.param .u32 mean_full_param_3
)
{
	.reg .pred 	%p<14>;
	.reg .b32 	%r<41>;
	.reg .b32 	%f<88>;
	.reg .b64 	%rd<48>;

	ld.param.u64 	%rd6, [mean_full_param_0];
	ld.param.u64 	%rd7, [mean_full_param_1];
	ld.param.u32 	%r25, [mean_full_param_2];
	ld.param.u32 	%r26, [mean_full_param_3];
	cvta.to.global.u64 	%rd1, %rd6;
	cvta.to.global.u64 	%rd2, %rd7;
	mov.u32 	%r27, %ctaid.x;
	mov.u32 	%r1, %ntid.x;
	mov.u32 	%r28, %tid.x;
	mad.lo.s32 	%r34, %r27, %r1, %r28;
	setp.ge.s32 	%p1, %r34, %r26;
	@%p1 bra 	$L__BB1_19;
	setp.lt.s32 	%p2, %r25, 1;
	cvt.rn.f32.s32 	%f1, %r25;
	mov.u32 	%r29, %nctaid.x;
	mul.lo.s32 	%r3, %r1, %r29;
	@%p2 bra 	$L__BB1_17;
	and.b32  	%r4, %r25, 15;
	add.s32 	%r5, %r4, -1;
	and.b32  	%r6, %r25, 7;
	add.s32 	%r7, %r6, -1;
	and.b32  	%r8, %r25, 2147483632;
	and.b32  	%r9, %r25, 3;
	neg.s32 	%r10, %r8;
	shl.b32 	%r11, %r26, 4;
	mul.wide.s32 	%rd4, %r26, 4;
$L__BB1_3:
	setp.lt.u32 	%p4, %r25, 16;
	mov.f32 	%f87, 0f00000000;
	mov.b32 	%r38, 0;
	@%p4 bra 	$L__BB1_6;
	mov.f32 	%f87, 0f00000000;
	mov.u32 	%r35, %r34;
	mov.u32 	%r36, %r10;
$L__BB1_5:
	.pragma "nounroll";
	mul.wide.s32 	%rd10, %r35, 4;
	add.s64 	%rd11, %rd1, %rd10;
	ld.global.f32 	%f21, [%rd11];
	add.f32 	%f22, %f87, %f21;
	add.s64 	%rd13, %rd11, %rd4;
	ld.global.f32 	%f23, [%rd13];
	add.f32 	%f24, %f22, %f23;
	add.s64 	%rd14, %rd13, %rd4;
	ld.global.f32 	%f25, [%rd14];
	add.f32 	%f26, %f24, %f25;
	add.s64 	%rd15, %rd14, %rd4;
	ld.global.f32 	%f27, [%rd15];
	add.f32 	%f28, %f26, %f27;
	add.s64 	%rd16, %rd15, %rd4;
	ld.global.f32 	%f29, [%rd16];
	add.f32 	%f30, %f28, %f29;
	add.s64 	%rd17, %rd16, %rd4;
	ld.global.f32 	%f31, [%rd17];
	add.f32 	%f32, %f30, %f31;
	add.s64 	%rd18, %rd17, %rd4;
	ld.global.f32 	%f33, [%rd18];
	add.f32 	%f34, %f32, %f33;
	add.s64 	%rd19, %rd18, %rd4;
	ld.global.f32 	%f35, [%rd19];
	add.f32 	%f36, %f34, %f35;
	add.s64 	%rd20, %rd19, %rd4;
	ld.global.f32 	%f37, [%rd20];
	add.f32 	%f38, %f36, %f37;
	add.s64 	%rd21, %rd20, %rd4;
	ld.global.f32 	%f39, [%rd21];
	add.f32 	%f40, %f38, %f39;
	add.s64 	%rd22, %rd21, %rd4;
	ld.global.f32 	%f41, [%rd22];
	add.f32 	%f42, %f40, %f41;
	add.s64 	%rd23, %rd22, %rd4;
	ld.global.f32 	%f43, [%rd23];
	add.f32 	%f44, %f42, %f43;
	add.s64 	%rd24, %rd23, %rd4;
	ld.global.f32 	%f45, [%rd24];
	add.f32 	%f46, %f44, %f45;
	add.s64 	%rd25, %rd24, %rd4;
	ld.global.f32 	%f47, [%rd25];
	add.f32 	%f48, %f46, %f47;
	add.s64 	%rd26, %rd25, %rd4;
	ld.global.f32 	%f49, [%rd26];
	add.f32 	%f50, %f48, %f49;
	add.s64 	%rd27, %rd26, %rd4;
	ld.global.f32 	%f51, [%rd27];
	add.f32 	%f87, %f50, %f51;
	add.s32 	%r36, %r36, 16;
	add.s32 	%r35, %r35, %r11;
	setp.ne.s32 	%p5, %r36, 0;
	mov.u32 	%r38, %r8;
	@%p5 bra 	$L__BB1_5;
$L__BB1_6:
	setp.eq.s32 	%p6, %r4, 0;
	@%p6 bra 	$L__BB1_16;
	setp.lt.u32 	%p7, %r5, 7;
	@%p7 bra 	$L__BB1_9;
	mad.lo.s32 	%r31, %r38, %r26, %r34;
	mul.wide.s32 	%rd28, %r31, 4;
	add.s64 	%rd29, %rd1, %rd28;
	ld.global.f32 	%f53, [%rd29];
	add.f32 	%f54, %f87, %f53;
	add.s64 	%rd31, %rd29, %rd4;
	ld.global.f32 	%f55, [%rd31];
	add.f32 	%f56, %f54, %f55;
	add.s64 	%rd32, %rd31, %rd4;
	ld.global.f32 	%f57, [%rd32];
	add.f32 	%f58, %f56, %f57;
	add.s64 	%rd33, %rd32, %rd4;
	ld.global.f32 	%f59, [%rd33];
	add.f32 	%f60, %f58, %f59;
	add.s64 	%rd34, %rd33, %rd4;
	ld.global.f32 	%f61, [%rd34];
	add.f32 	%f62, %f60, %f61;
	add.s64 	%rd35, %rd34, %rd4;
	ld.global.f32 	%f63, [%rd35];
	add.f32 	%f64, %f62, %f63;
	add.s64 	%rd36, %rd35, %rd4;
	ld.global.f32 	%f65, [%rd36];
	add.f32 	%f66, %f64, %f65;
	add.s64 	%rd37, %rd36, %rd4;
	ld.global.f32 	%f67, [%rd37];
	add.f32 	%f87, %f66, %f67;
	add.s32 	%r38, %r38, 8;
$L__BB1_9:
	setp.eq.s32 	%p8, %r6, 0;
	@%p8 bra 	$L__BB1_16;
	setp.lt.u32 	%p9, %r7, 3;
	@%p9 bra 	$L__BB1_12;
	mad.lo.s32 	%r32, %r38, %r26, %r34;
	mul.wide.s32 	%rd38, %r32, 4;
	add.s64 	%rd39, %rd1, %rd38;
	ld.global.f32 	%f69, [%rd39];
	add.f32 	%f70, %f87, %f69;
	add.s64 	%rd41, %rd39, %rd4;
	ld.global.f32 	%f71, [%rd41];
	add.f32 	%f72, %f70, %f71;
	add.s64 	%rd42, %rd41, %rd4;
	ld.global.f32 	%f73, [%rd42];
	add.f32 	%f74, %f72, %f73;
	add.s64 	%rd43, %rd42, %rd4;
	ld.global.f32 	%f75, [%rd43];
	add.f32 	%f87, %f74, %f75;
	add.s32 	%r38, %r38, 4;
$L__BB1_12:
	setp.eq.s32 	%p10, %r9, 0;
	@%p10 bra 	$L__BB1_16;
	setp.eq.s32 	%p11, %r9, 1;
	mad.lo.s32 	%r33, %r38, %r26, %r34;
	mul.wide.s32 	%rd44, %r33, 4;
	add.s64 	%rd3, %rd1, %rd44;
	ld.global.f32 	%f76, [%rd3];
	add.f32 	%f87, %f87, %f76;
	@%p11 bra 	$L__BB1_16;
	setp.eq.s32 	%p12, %r9, 2;
	add.s64 	%rd5, %rd3, %rd4;
	ld.global.f32 	%f77, [%rd5];
	add.f32 	%f87, %f87, %f77;
	@%p12 bra 	$L__BB1_16;
	add.s64 	%rd45, %rd5, %rd4;
	ld.global.f32 	%f78, [%rd45];
	add.f32 	%f87, %f87, %f78;
$L__BB1_16:
	div.rn.f32 	%f79, %f87, %f1;
	mul.wide.s32 	%rd46, %r34, 4;
	add.s64 	%rd47, %rd2, %rd46;
	st.global.f32 	[%rd47], %f79;
	add.s32 	%r34, %r34, %r3;
	setp.lt.s32 	%p13, %r34, %r26;
	@%p13 bra 	$L__BB1_3;
	bra.uni 	$L__BB1_19;
$L__BB1_17:
	mov.f32 	%f17, 0f00000000;
	div.rn.f32 	%f16, %f17, %f1;
$L__BB1_18:
	mul.wide.s32 	%rd8, %r34, 4;
	add.s64 	%rd9, %rd2, %rd8;
	st.global.f32 	[%rd9], %f16;
	add.s32 	%r34, %r34, %r3;
	setp.lt.s32 	%p3, %r34, %r26;
	@%p3 bra 	$L__BB1_18;
$L__BB1_19:
	ret;

}
	// .globl	var_cov
.visible .entry var_cov(
	.param .u64 .ptr .align 1 var_cov_param_0,
	.param .u64 .ptr .align 1 var_cov_param_1,
	.param .u64 .ptr .align 1 var_cov_param_2,
	.param .u64 .ptr .align 1 var_cov_param_3,
	.param .u32 var_cov_param_4,
	.param .u32 var_cov_param_5,
	.param .u32 var_cov_param_6,
	.param .u32 var_cov_param_7
)
{
	.reg .pred 	%p<41>;
	.reg .b32 	%r<87>;
	.reg .b32 	%f<231>;
	.reg .b64 	%rd<33>;
	.reg .b64 	%fd<9>;

	ld.param.u64 	%rd9, [var_cov_param_0];
	ld.param.u64 	%rd7, [var_cov_param_2];
	ld.param.u64 	%rd8, [var_cov_param_3];
	ld.param.u32 	%r27, [var_cov_param_5];
	ld.param.u32 	%r28, [var_cov_param_6];
	ld.param.u32 	%r29, [var_cov_param_7];
	cvta.to.global.u64 	%rd1, %rd9;
	cvta.to.global.u64 	%rd2, %rd8;
	cvta.to.global.u64 	%rd3, %rd7;
	mov.u32 	%r30, %ctaid.x;
	mov.u32 	%r1, %ntid.x;
	mov.u32 	%r31, %tid.x;
	mad.lo.s32 	%r2, %r30, %r1, %r31;
	setp.ge.s32 	%p1, %r2, %r27;
	@%p1 bra 	$L__BB2_35;
	ld.param.u32 	%r76, [var_cov_param_4];
	setp.gt.s32 	%p2, %r76, 0;
	mul.lo.s32 	%r32, %r28, %r76;
	mul.lo.s32 	%r33, %r32, %r29;
	cvt.rn.f32.s32 	%f1, %r33;
	mov.u32 	%r34, %nctaid.x;
	mul.lo.s32 	%r3, %r1, %r34;
	@%p2 bra 	$L__BB2_4;
	mov.f32 	%f36, 0f00000000;
	div.rn.f32 	%f2, %f36, %f1;
	cvt.f64.f32 	%fd1, %f2;
	add.f64 	%fd2, %fd1, 0d3EE4F8B588E368F1;
	cvt.rn.f32.f64 	%f37, %fd2;
	sqrt.rn.f32 	%f3, %f37;
$L__BB2_3:
	mul.wide.s32 	%rd10, %r2, 4;
	add.s64 	%rd11, %rd3, %rd10;
	st.global.f32 	[%rd11], %f2;
	add.s64 	%rd12, %rd2, %rd10;
	st.global.f32 	[%rd12], %f3;
	add.s32 	%r2, %r2, %r3;
	setp.lt.s32 	%p3, %r2, %r27;
	@%p3 bra 	$L__BB2_3;
	bra.uni 	$L__BB2_35;
$L__BB2_4:
	setp.lt.s32 	%p4, %r28, 1;
	@%p4 bra 	$L__BB2_33;
	setp.lt.s32 	%p6, %r29, 1;
	@%p6 bra 	$L__BB2_31;
	and.b32  	%r4, %r29, 1;
	and.b32  	%r5, %r29, 2147483646;
	neg.s32 	%r6, %r5;
	add.s64 	%rd4, %rd1, 4;
$L__BB2_7:
	ld.param.u64 	%rd30, [var_cov_param_1];
	cvta.to.global.u64 	%rd19, %rd30;
	mul.wide.s32 	%rd20, %r2, 4;
	add.s64 	%rd21, %rd19, %rd20;
	ld.global.f32 	%f4, [%rd21];
	mov.f32 	%f225, 0f00000000;
	mov.b32 	%r79, 0;
$L__BB2_8:
	mad.lo.s32 	%r37, %r79, %r27, %r2;
	mul.lo.s32 	%r9, %r37, %r28;
	mov.b32 	%r80, 0;
$L__BB2_9:
	setp.eq.s32 	%p8, %r29, 1;
	add.s32 	%r39, %r9, %r80;
	mul.lo.s32 	%r11, %r39, %r29;
	mov.b32 	%r83, 0;
	mov.u32 	%r81, %r11;
	mov.u32 	%r82, %r6;
	@%p8 bra 	$L__BB2_21;
$L__BB2_10:
	mul.wide.s32 	%rd22, %r81, 4;
	add.s64 	%rd5, %rd4, %rd22;
	ld.global.f32 	%f45, [%rd5+-4];
	sub.f32 	%f8, %f45, %f4;
	abs.f32 	%f9, %f8;
	setp.eq.f32 	%p9, %f8, 0f3F800000;
	mov.f32 	%f226, 0f3F800000;
	@%p9 bra 	$L__BB2_15;
	setp.nan.f32 	%p10, %f9, %f9;
	@%p10 bra 	$L__BB2_14;
	setp.lt.f32 	%p11, %f9, 0f00800000;
	mul.f32 	%f46, %f9, 0f4B800000;
	selp.f32 	%f47, %f46, %f9, %p11;
	mov.b32 	%r40, %f47;
	add.s32 	%r41, %r40, -1060439283;
	and.b32  	%r42, %r41, -8388608;
	sub.s32 	%r43, %r40, %r42;
	mov.b32 	%f48, %r43;
	cvt.rn.f32.s32 	%f49, %r42;
	selp.f32 	%f50, 0fC1C00000, 0f00000000, %p11;
	fma.rn.f32 	%f51, %f49, 0f34000000, %f50;
	add.f32 	%f52, %f48, 0fBF800000;
	add.f32 	%f53, %f48, 0f3F800000;
	rcp.approx.ftz.f32 	%f54, %f53;
	add.f32 	%f55, %f52, %f52;
	mul.f32 	%f56, %f55, %f54;
	mul.f32 	%f57, %f56, %f56;
	neg.f32 	%f58, %f56;
	sub.f32 	%f59, %f52, %f56;
	add.f32 	%f60, %f59, %f59;
	fma.rn.f32 	%f61, %f58, %f52, %f60;
	mul.rn.f32 	%f62, %f54, %f61;
	fma.rn.f32 	%f63, %f57, 0f3A2C32E4, 0f3B52E7DB;
	fma.rn.f32 	%f64, %f63, %f57, 0f3C93BB73;
	fma.rn.f32 	%f65, %f64, %f57, 0f3DF6384F;
	mul.rn.f32 	%f66, %f65, %f57;
	fma.rn.f32 	%f67, %f56, 0f3FB8AA3B, %f51;
	mul.f32 	%f68, %f66, 0f40400000;
	sub.f32 	%f69, %f51, %f67;
	fma.rn.f32 	%f70, %f56, 0f3FB8AA3B, %f69;
	fma.rn.f32 	%f71, %f62, 0f3FB8AA3B, %f70;
	fma.rn.f32 	%f72, %f56, 0f32A55E34, %f71;
	fma.rn.f32 	%f73, %f68, %f62, %f72;
	fma.rn.f32 	%f74, %f66, %f56, %f73;
	add.rn.f32 	%f75, %f67, %f74;
	mov.f32 	%f76, 0f40000000;
	mul.rn.f32 	%f77, %f75, %f76;
	cvt.rni.f32.f32 	%f78, %f77;
	sub.f32 	%f79, %f77, %f78;
	neg.f32 	%f80, %f77;
	fma.rn.f32 	%f81, %f75, 0f40000000, %f80;
	neg.f32 	%f82, %f67;
	add.rn.f32 	%f83, %f75, %f82;
	neg.f32 	%f84, %f83;
	add.rn.f32 	%f85, %f74, %f84;
	fma.rn.f32 	%f86, %f85, 0f40000000, %f81;
	add.f32 	%f87, %f79, %f86;
	setp.gt.f32 	%p12, %f78, 0f00000000;
	selp.b32 	%r44, 0, -2097152000, %p12;
	setp.neu.f32 	%p13, %f8, 0f00000000;
	setp.neu.f32 	%p14, %f9, 0f7F800000;
	setp.lt.f32 	%p15, %f77, 0f00000000;
	selp.f32 	%f88, 0f00000000, 0f7F800000, %p15;
	abs.f32 	%f89, %f77;
	setp.gt.f32 	%p16, %f89, 0f43180000;
	cvt.rzi.s32.f32 	%r45, %f78;
	shl.b32 	%r46, %r45, 23;
	sub.s32 	%r47, %r46, %r44;
	mov.b32 	%f90, %r47;
	add.s32 	%r48, %r44, 2130706432;
	mov.b32 	%f91, %r48;
	fma.rn.f32 	%f92, %f87, 0f391FCB8E, 0f3AAF85ED;
	fma.rn.f32 	%f93, %f92, %f87, 0f3C1D9856;
	fma.rn.f32 	%f94, %f93, %f87, 0f3D6357BB;
	fma.rn.f32 	%f95, %f94, %f87, 0f3E75FDEC;
	fma.rn.f32 	%f96, %f95, %f87, 0f3F317218;
	fma.rn.f32 	%f97, %f96, %f87, 0f3F800000;
	mul.f32 	%f98, %f97, %f91;
	mul.f32 	%f99, %f98, %f90;
	selp.f32 	%f226, %f88, %f99, %p16;
	and.pred  	%p17, %p13, %p14;
	@%p17 bra 	$L__BB2_15;
	add.f32 	%f100, %f8, %f8;
	mov.b32 	%r49, %f100;
	and.b32  	%r50, %r49, 2147483647;
	mov.b32 	%f226, %r50;
	bra.uni 	$L__BB2_15;
$L__BB2_14:
	mov.f32 	%f101, 0f40000000;
	add.rn.f32 	%f226, %f8, %f101;
$L__BB2_15:
	add.f32 	%f14, %f225, %f226;
	ld.global.f32 	%f103, [%rd5];
	sub.f32 	%f15, %f103, %f4;
	abs.f32 	%f16, %f15;
	setp.eq.f32 	%p18, %f15, 0f3F800000;
	mov.f32 	%f227, 0f3F800000;
	@%p18 bra 	$L__BB2_20;
	setp.nan.f32 	%p19, %f16, %f16;
	@%p19 bra 	$L__BB2_19;
	setp.lt.f32 	%p20, %f16, 0f00800000;
	mul.f32 	%f104, %f16, 0f4B800000;
	selp.f32 	%f105, %f104, %f16, %p20;
	mov.b32 	%r51, %f105;
	add.s32 	%r52, %r51, -1060439283;
	and.b32  	%r53, %r52, -8388608;
	sub.s32 	%r54, %r51, %r53;
	mov.b32 	%f106, %r54;
	cvt.rn.f32.s32 	%f107, %r53;
	selp.f32 	%f108, 0fC1C00000, 0f00000000, %p20;
	fma.rn.f32 	%f109, %f107, 0f34000000, %f108;
	add.f32 	%f110, %f106, 0fBF800000;
	add.f32 	%f111, %f106, 0f3F800000;
	rcp.approx.ftz.f32 	%f112, %f111;
	add.f32 	%f113, %f110, %f110;
	mul.f32 	%f114, %f113, %f112;
	mul.f32 	%f115, %f114, %f114;
	neg.f32 	%f116, %f114;
	sub.f32 	%f117, %f110, %f114;
	add.f32 	%f118, %f117, %f117;
	fma.rn.f32 	%f119, %f116, %f110, %f118;
	mul.rn.f32 	%f120, %f112, %f119;
	fma.rn.f32 	%f121, %f115, 0f3A2C32E4, 0f3B52E7DB;
	fma.rn.f32 	%f122, %f121, %f115, 0f3C93BB73;
	fma.rn.f32 	%f123, %f122, %f115, 0f3DF6384F;
	mul.rn.f32 	%f124, %f123, %f115;
	fma.rn.f32 	%f125, %f114, 0f3FB8AA3B, %f109;
	mul.f32 	%f126, %f124, 0f40400000;
	sub.f32 	%f127, %f109, %f125;
	fma.rn.f32 	%f128, %f114, 0f3FB8AA3B, %f127;
	fma.rn.f32 	%f129, %f120, 0f3FB8AA3B, %f128;
	fma.rn.f32 	%f130, %f114, 0f32A55E34, %f129;
	fma.rn.f32 	%f131, %f126, %f120, %f130;
	fma.rn.f32 	%f132, %f124, %f114, %f131;
	add.rn.f32 	%f133, %f125, %f132;
	mov.f32 	%f134, 0f40000000;
	mul.rn.f32 	%f135, %f133, %f134;
	cvt.rni.f32.f32 	%f136, %f135;
	sub.f32 	%f137, %f135, %f136;
	neg.f32 	%f138, %f135;
	fma.rn.f32 	%f139, %f133, 0f40000000, %f138;
	neg.f32 	%f140, %f125;
	add.rn.f32 	%f141, %f133, %f140;
	neg.f32 	%f142, %f141;
	add.rn.f32 	%f143, %f132, %f142;
	fma.rn.f32 	%f144, %f143, 0f40000000, %f139;
	add.f32 	%f145, %f137, %f144;
	setp.gt.f32 	%p21, %f136, 0f00000000;
	selp.b32 	%r55, 0, -2097152000, %p21;
	setp.neu.f32 	%p22, %f15, 0f00000000;
	setp.neu.f32 	%p23, %f16, 0f7F800000;
	setp.lt.f32 	%p24, %f135, 0f00000000;
	selp.f32 	%f146, 0f00000000, 0f7F800000, %p24;
	abs.f32 	%f147, %f135;
	setp.gt.f32 	%p25, %f147, 0f43180000;
	cvt.rzi.s32.f32 	%r56, %f136;
	shl.b32 	%r57, %r56, 23;
	sub.s32 	%r58, %r57, %r55;
	mov.b32 	%f148, %r58;
	add.s32 	%r59, %r55, 2130706432;
	mov.b32 	%f149, %r59;
	fma.rn.f32 	%f150, %f145, 0f391FCB8E, 0f3AAF85ED;
	fma.rn.f32 	%f151, %f150, %f145, 0f3C1D9856;
	fma.rn.f32 	%f152, %f151, %f145, 0f3D6357BB;
	fma.rn.f32 	%f153, %f152, %f145, 0f3E75FDEC;
	fma.rn.f32 	%f154, %f153, %f145, 0f3F317218;
	fma.rn.f32 	%f155, %f154, %f145, 0f3F800000;
	mul.f32 	%f156, %f155, %f149;
	mul.f32 	%f157, %f156, %f148;
	selp.f32 	%f227, %f146, %f157, %p25;
	and.pred  	%p26, %p22, %p23;
	@%p26 bra 	$L__BB2_20;
	add.f32 	%f158, %f15, %f15;
	mov.b32 	%r60, %f158;
	and.b32  	%r61, %r60, 2147483647;
	mov.b32 	%f227, %r61;
	bra.uni 	$L__BB2_20;
$L__BB2_19:
	mov.f32 	%f159, 0f40000000;
	add.rn.f32 	%f227, %f15, %f159;
$L__BB2_20:
	add.f32 	%f225, %f14, %f227;
	add.s32 	%r82, %r82, 2;
	add.s32 	%r81, %r81, 2;
	setp.eq.s32 	%p27, %r82, 0;
	mov.u32 	%r83, %r5;
	@%p27 bra 	$L__BB2_21;
	bra.uni 	$L__BB2_10;
$L__BB2_21:
	setp.eq.s32 	%p28, %r4, 0;
	@%p28 bra 	$L__BB2_28;
	add.s32 	%r62, %r83, %r11;
	mul.wide.s32 	%rd23, %r62, 4;
	add.s64 	%rd24, %rd1, %rd23;
	ld.global.f32 	%f161, [%rd24];
	sub.f32 	%f24, %f161, %f4;
	abs.f32 	%f25, %f24;
	setp.eq.f32 	%p29, %f24, 0f3F800000;
	mov.f32 	%f229, 0f3F800000;
	@%p29 bra 	$L__BB2_27;
	setp.nan.f32 	%p30, %f25, %f25;
	@%p30 bra 	$L__BB2_26;
	setp.lt.f32 	%p31, %f25, 0f00800000;
	mul.f32 	%f164, %f25, 0f4B800000;
	selp.f32 	%f165, %f164, %f25, %p31;
	mov.b32 	%r63, %f165;
	add.s32 	%r64, %r63, -1060439283;
	and.b32  	%r65, %r64, -8388608;
	sub.s32 	%r66, %r63, %r65;
	mov.b32 	%f166, %r66;
	cvt.rn.f32.s32 	%f167, %r65;
	selp.f32 	%f168, 0fC1C00000, 0f00000000, %p31;
	fma.rn.f32 	%f169, %f167, 0f34000000, %f168;
	add.f32 	%f170, %f166, 0fBF800000;
	add.f32 	%f171, %f166, 0f3F800000;
	rcp.approx.ftz.f32 	%f172, %f171;
	add.f32 	%f173, %f170, %f170;
	mul.f32 	%f174, %f173, %f172;
	mul.f32 	%f175, %f174, %f174;
	neg.f32 	%f176, %f174;
	sub.f32 	%f177, %f170, %f174;
	add.f32 	%f178, %f177, %f177;
	fma.rn.f32 	%f179, %f176, %f170, %f178;
	mul.rn.f32 	%f180, %f172, %f179;
	fma.rn.f32 	%f181, %f175, 0f3A2C32E4, 0f3B52E7DB;
	fma.rn.f32 	%f182, %f181, %f175, 0f3C93BB73;
	fma.rn.f32 	%f183, %f182, %f175, 0f3DF6384F;
	mul.rn.f32 	%f184, %f183, %f175;
	fma.rn.f32 	%f185, %f174, 0f3FB8AA3B, %f169;
	mul.f32 	%f186, %f184, 0f40400000;
	sub.f32 	%f187, %f169, %f185;
	fma.rn.f32 	%f188, %f174, 0f3FB8AA3B, %f187;
	fma.rn.f32 	%f189, %f180, 0f3FB8AA3B, %f188;
	fma.rn.f32 	%f190, %f174, 0f32A55E34, %f189;
	fma.rn.f32 	%f191, %f186, %f180, %f190;
	fma.rn.f32 	%f192, %f184, %f174, %f191;
	add.rn.f32 	%f193, %f185, %f192;
	mov.f32 	%f194, 0f40000000;
	mul.rn.f32 	%f195, %f193, %f194;
	cvt.rni.f32.f32 	%f196, %f195;
	sub.f32 	%f197, %f195, %f196;
	neg.f32 	%f198, %f195;
	fma.rn.f32 	%f199, %f193, 0f40000000, %f198;
	neg.f32 	%f200, %f185;
	add.rn.f32 	%f201, %f193, %f200;
	neg.f32 	%f202, %f201;
	add.rn.f32 	%f203, %f192, %f202;
	fma.rn.f32 	%f204, %f203, 0f40000000, %f199;
	add.f32 	%f205, %f197, %f204;
	setp.gt.f32 	%p32, %f196, 0f00000000;
	selp.b32 	%r67, 0, -2097152000, %p32;
	setp.neu.f32 	%p33, %f24, 0f00000000;
	setp.neu.f32 	%p34, %f25, 0f7F800000;
	setp.lt.f32 	%p35, %f195, 0f00000000;
	selp.f32 	%f206, 0f00000000, 0f7F800000, %p35;
	abs.f32 	%f207, %f195;
	setp.gt.f32 	%p36, %f207, 0f43180000;
	cvt.rzi.s32.f32 	%r68, %f196;
	shl.b32 	%r69, %r68, 23;
	sub.s32 	%r70, %r69, %r67;
	mov.b32 	%f208, %r70;
	add.s32 	%r71, %r67, 2130706432;
	mov.b32 	%f209, %r71;
	fma.rn.f32 	%f210, %f205, 0f391FCB8E, 0f3AAF85ED;
	fma.rn.f32 	%f211, %f210, %f205, 0f3C1D9856;
	fma.rn.f32 	%f212, %f211, %f205, 0f3D6357BB;
	fma.rn.f32 	%f213, %f212, %f205, 0f3E75FDEC;
	fma.rn.f32 	%f214, %f213, %f205, 0f3F317218;
	fma.rn.f32 	%f215, %f214, %f205, 0f3F800000;
	mul.f32 	%f216, %f215, %f209;
	mul.f32 	%f217, %f216, %f208;
	selp.f32 	%f229, %f206, %f217, %p36;
	and.pred  	%p37, %p33, %p34;
	@%p37 bra 	$L__BB2_27;
	add.f32 	%f218, %f24, %f24;
	mov.b32 	%r72, %f218;
	and.b32  	%r73, %r72, 2147483647;
	mov.b32 	%f229, %r73;
	bra.uni 	$L__BB2_27;
$L__BB2_26:
	mov.f32 	%f219, 0f40000000;
	add.rn.f32 	%f229, %f24, %f219;
$L__BB2_27:
	add.f32 	%f225, %f225, %f229;
$L__BB2_28:
	add.s32 	%r80, %r80, 1;
	setp.ne.s32 	%p38, %r80, %r28;
	@%p38 bra 	$L__BB2_9;
	ld.param.u32 	%r77, [var_cov_param_4];
	add.s32 	%r79, %r79, 1;
	setp.ne.s32 	%p39, %r79, %r77;
	@%p39 bra 	$L__BB2_8;
	ld.param.u64 	%rd32, [var_cov_param_3];
	ld.param.u64 	%rd31, [var_cov_param_2];
	div.rn.f32 	%f220, %f225, %f1;
	cvta.to.global.u64 	%rd25, %rd31;
	mul.wide.s32 	%rd26, %r2, 4;
	add.s64 	%rd27, %rd25, %rd26;
	st.global.f32 	[%rd27], %f220;
	cvt.f64.f32 	%fd7, %f220;
	add.f64 	%fd8, %fd7, 0d3EE4F8B588E368F1;
	cvt.rn.f32.f64 	%f221, %fd8;
	sqrt.rn.f32 	%f222, %f221;
	cvta.to.global.u64 	%rd28, %rd32;
	add.s64 	%rd29, %rd28, %rd26;
	st.global.f32 	[%rd29], %f222;
	mov.u32 	%r74, %ntid.x;
	mov.u32 	%r75, %nctaid.x;
	mad.lo.s32 	%r2, %r74, %r75, %r2;
	setp.lt.s32 	%p40, %r2, %r27;
	@%p40 bra 	$L__BB2_7;
	bra.uni 	$L__BB2_35;
$L__BB2_31:
	mov.f32 	%f40, 0f00000000;
	div.rn.f32 	%f32, %f40, %f1;
	cvt.f64.f32 	%fd5, %f32;
	add.f64 	%fd6, %fd5, 0d3EE4F8B588E368F1;
	cvt.rn.f32.f64 	%f41, %fd6;
	sqrt.rn.f32 	%f33, %f41;
$L__BB2_32:
	mul.wide.s32 	%rd16, %r2, 4;
	add.s64 	%rd17, %rd3, %rd16;
	st.global.f32 	[%rd17], %f32;
	add.s64 	%rd18, %rd2, %rd16;
	st.global.f32 	[%rd18], %f33;
	add.s32 	%r2, %r2, %r3;
	setp.lt.s32 	%p7, %r2, %r27;
	@%p7 bra 	$L__BB2_32;
	bra.uni 	$L__BB2_35;
$L__BB2_33:
	mov.f32 	%f38, 0f00000000;
	div.rn.f32 	%f34, %f38, %f1;
	cvt.f64.f32 	%fd3, %f34;
	add.f64 	%fd4, %fd3, 0d3EE4F8B588E368F1;
	cvt.rn.f32.f64 	%f39, %fd4;
	sqrt.rn.f32 	%f35, %f39;
$L__BB2_34:
	mul.wide.s32 	%rd13, %r2, 4;
	add.s64 	%rd14, %rd3, %rd13;
	st.global.f32 	[%rd14], %f34;
	add.s64 	%rd15, %rd2, %rd13;
	st.global.f32 	[%rd15], %f35;
	add.s32 	%r2, %r2, %r3;
	setp.lt.s32 	%p5, %r2, %r27;
	@%p5 bra 	$L__BB2_34;
$L__BB2_35:
	ret;

}
	// .globl	var_full
.visible .entry var_full(
	.param .u64 .ptr .align 1 var_full_param_0,
	.param .u64 .ptr .align 1 var_full_param_1,
	.param .u64 .ptr .align 1 var_full_param_2,
	.param .u64 .ptr .align 1 var_full_param_3,
	.param .u32 var_full_param_4,
	.param .u32 var_full_param_5
)
{
	.reg .pred 	%p<35>;
	.reg .b32 	%r<62>;
	.reg .b32 	%f<221>;
	.reg .b64 	%rd<23>;
	.reg .b64 	%fd<5>;

	ld.param.u64 	%rd7, [var_full_param_0];
	ld.param.u64 	%rd6, [var_full_param_1];
	ld.param.u64 	%rd8, [var_full_param_2];
	ld.param.u64 	%rd9, [var_full_param_3];
	ld.param.u32 	%r17, [var_full_param_4];
	ld.param.u32 	%r18, [var_full_param_5];
	cvta.to.global.u64 	%rd1, %rd7;
	cvta.to.global.u64 	%rd2, %rd9;
	cvta.to.global.u64 	%rd3, %rd8;
	mov.u32 	%r19, %ctaid.x;
	mov.u32 	%r1, %ntid.x;
	mov.u32 	%r20, %tid.x;
	mad.lo.s32 	%r57, %r19, %r1, %r20;
	setp.ge.s32 	%p1, %r57, %r18;
	@%p1 bra 	$L__BB3_26;
	setp.gt.s32 	%p2, %r17, 0;
	cvt.rn.f32.s32 	%f1, %r17;
	mov.u32 	%r21, %nctaid.x;
	mul.lo.s32 	%r3, %r1, %r21;
	@%p2 bra 	$L__BB3_4;
	mov.f32 	%f30, 0f00000000;
	div.rn.f32 	%f2, %f30, %f1;
	cvt.f64.f32 	%fd1, %f2;
	add.f64 	%fd2, %fd1, 0d3EE4F8B588E368F1;
	cvt.rn.f32.f64 	%f31, %fd2;
	sqrt.rn.f32 	%f3, %f31;
$L__BB3_3:
	mul.wide.s32 	%rd10, %r57, 4;
	add.s64 	%rd11, %rd3, %rd10;
	st.global.f32 	[%rd11], %f2;
	add.s64 	%rd12, %rd2, %rd10;
	st.global.f32 	[%rd12], %f3;
	add.s32 	%r57, %r57, %r3;
	setp.lt.s32 	%p3, %r57, %r18;
	@%p3 bra 	$L__BB3_3;
	bra.uni 	$L__BB3_26;
$L__BB3_4:
	and.b32  	%r4, %r17, 1;
	and.b32  	%r5, %r17, 2147483646;
	neg.s32 	%r6, %r5;
	shl.b32 	%r7, %r18, 1;
	cvta.to.global.u64 	%rd4, %rd6;
	mul.wide.s32 	%rd16, %r18, 4;
$L__BB3_5:
	setp.eq.s32 	%p4, %r17, 1;
	mul.wide.s32 	%rd13, %r57, 4;
	add.s64 	%rd14, %rd4, %rd13;
	ld.global.f32 	%f4, [%rd14];
	mov.f32 	%f217, 0f00000000;
	mov.b32 	%r60, 0;
	@%p4 bra 	$L__BB3_18;
	mov.f32 	%f217, 0f00000000;
	mov.u32 	%r58, %r57;
	mov.u32 	%r59, %r6;
$L__BB3_7:
	mul.wide.s32 	%rd15, %r58, 4;
	add.s64 	%rd5, %rd1, %rd15;
	ld.global.f32 	%f36, [%rd5];
	sub.f32 	%f6, %f36, %f4;
	abs.f32 	%f7, %f6;
	setp.eq.f32 	%p5, %f6, 0f3F800000;
	mov.f32 	%f215, 0f3F800000;
	@%p5 bra 	$L__BB3_12;
	setp.nan.f32 	%p6, %f7, %f7;
	@%p6 bra 	$L__BB3_11;
	abs.f32 	%f37, %f6;
	setp.lt.f32 	%p7, %f37, 0f00800000;
	mul.f32 	%f39, %f37, 0f4B800000;
	selp.f32 	%f40, %f39, %f37, %p7;
	mov.b32 	%r23, %f40;
	add.s32 	%r24, %r23, -1060439283;
	and.b32  	%r25, %r24, -8388608;
	sub.s32 	%r26, %r23, %r25;
	mov.b32 	%f41, %r26;
	cvt.rn.f32.s32 	%f42, %r25;
	selp.f32 	%f43, 0fC1C00000, 0f00000000, %p7;
	fma.rn.f32 	%f44, %f42, 0f34000000, %f43;
	add.f32 	%f45, %f41, 0fBF800000;
	add.f32 	%f46, %f41, 0f3F800000;
	rcp.approx.ftz.f32 	%f47, %f46;
	add.f32 	%f48, %f45, %f45;
	mul.f32 	%f49, %f48, %f47;
	mul.f32 	%f50, %f49, %f49;
	neg.f32 	%f51, %f49;
	sub.f32 	%f52, %f45, %f49;
	add.f32 	%f53, %f52, %f52;
	fma.rn.f32 	%f54, %f51, %f45, %f53;
	mul.rn.f32 	%f55, %f47, %f54;
	fma.rn.f32 	%f56, %f50, 0f3A2C32E4, 0f3B52E7DB;
	fma.rn.f32 	%f57, %f56, %f50, 0f3C93BB73;
	fma.rn.f32 	%f58, %f57, %f50, 0f3DF6384F;
	mul.rn.f32 	%f59, %f58, %f50;
	fma.rn.f32 	%f60, %f49, 0f3FB8AA3B, %f44;
	mul.f32 	%f61, %f59, 0f40400000;
	sub.f32 	%f62, %f44, %f60;
	fma.rn.f32 	%f63, %f49, 0f3FB8AA3B, %f62;
	fma.rn.f32 	%f64, %f55, 0f3FB8AA3B, %f63;
	fma.rn.f32 	%f65, %f49, 0f32A55E34, %f64;
	fma.rn.f32 	%f66, %f61, %f55, %f65;
	fma.rn.f32 	%f67, %f59, %f49, %f66;
	add.rn.f32 	%f68, %f60, %f67;
	mov.f32 	%f69, 0f40000000;
	mul.rn.f32 	%f70, %f68, %f69;
	cvt.rni.f32.f32 	%f71, %f70;
	sub.f32 	%f72, %f70, %f71;
	neg.f32 	%f73, %f70;
	fma.rn.f32 	%f74, %f68, 0f40000000, %f73;
	neg.f32 	%f75, %f60;
	add.rn.f32 	%f76, %f68, %f75;
	neg.f32 	%f77, %f76;
	add.rn.f32 	%f78, %f67, %f77;
	fma.rn.f32 	%f79, %f78, 0f40000000, %f74;
	add.f32 	%f80, %f72, %f79;
	setp.gt.f32 	%p8, %f71, 0f00000000;
	selp.b32 	%r27, 0, -2097152000, %p8;
	setp.neu.f32 	%p9, %f6, 0f00000000;
	setp.neu.f32 	%p10, %f37, 0f7F800000;
	setp.lt.f32 	%p11, %f70, 0f00000000;
	selp.f32 	%f81, 0f00000000, 0f7F800000, %p11;
	abs.f32 	%f82, %f70;
	setp.gt.f32 	%p12, %f82, 0f43180000;
	cvt.rzi.s32.f32 	%r28, %f71;
	shl.b32 	%r29, %r28, 23;
	sub.s32 	%r30, %r29, %r27;
	mov.b32 	%f83, %r30;
	add.s32 	%r31, %r27, 2130706432;
	mov.b32 	%f84, %r31;
	fma.rn.f32 	%f85, %f80, 0f391FCB8E, 0f3AAF85ED;
	fma.rn.f32 	%f86, %f85, %f80, 0f3C1D9856;
	fma.rn.f32 	%f87, %f86, %f80, 0f3D6357BB;
	fma.rn.f32 	%f88, %f87, %f80, 0f3E75FDEC;
	fma.rn.f32 	%f89, %f88, %f80, 0f3F317218;
	fma.rn.f32 	%f90, %f89, %f80, 0f3F800000;
	mul.f32 	%f91, %f90, %f84;
	mul.f32 	%f92, %f91, %f83;
	selp.f32 	%f215, %f81, %f92, %p12;
	and.pred  	%p13, %p9, %p10;
	@%p13 bra 	$L__BB3_12;
	add.f32 	%f93, %f6, %f6;
	mov.b32 	%r32, %f93;
	and.b32  	%r33, %r32, 2147483647;
	mov.b32 	%f215, %r33;
	bra.uni 	$L__BB3_12;
$L__BB3_11:
	mov.f32 	%f94, 0f40000000;
	add.rn.f32 	%f215, %f6, %f94;
$L__BB3_12:
	add.f32 	%f12, %f217, %f215;
	add.s64 	%rd17, %rd5, %rd16;
	ld.global.f32 	%f96, [%rd17];
	sub.f32 	%f13, %f96, %f4;
	abs.f32 	%f14, %f13;
	setp.eq.f32 	%p14, %f13, 0f3F800000;
	mov.f32 	%f216, 0f3F800000;
	@%p14 bra 	$L__BB3_17;
	setp.nan.f32 	%p15, %f14, %f14;
	@%p15 bra 	$L__BB3_16;
	setp.lt.f32 	%p16, %f14, 0f00800000;
	mul.f32 	%f97, %f14, 0f4B800000;
	selp.f32 	%f98, %f97, %f14, %p16;
	mov.b32 	%r34, %f98;
	add.s32 	%r35, %r34, -1060439283;
	and.b32  	%r36, %r35, -8388608;
	sub.s32 	%r37, %r34, %r36;
	mov.b32 	%f99, %r37;
	cvt.rn.f32.s32 	%f100, %r36;
	selp.f32 	%f101, 0fC1C00000, 0f00000000, %p16;
	fma.rn.f32 	%f102, %f100, 0f34000000, %f101;
	add.f32 	%f103, %f99, 0fBF800000;
	add.f32 	%f104, %f99, 0f3F800000;
	rcp.approx.ftz.f32 	%f105, %f104;
	add.f32 	%f106, %f103, %f103;
	mul.f32 	%f107, %f106, %f105;
	mul.f32 	%f108, %f107, %f107;
	neg.f32 	%f109, %f107;
	sub.f32 	%f110, %f103, %f107;
	add.f32 	%f111, %f110, %f110;
	fma.rn.f32 	%f112, %f109, %f103, %f111;
	mul.rn.f32 	%f113, %f105, %f112;
	fma.rn.f32 	%f114, %f108, 0f3A2C32E4, 0f3B52E7DB;
	fma.rn.f32 	%f115, %f114, %f108, 0f3C93BB73;
	fma.rn.f32 	%f116, %f115, %f108, 0f3DF6384F;
	mul.rn.f32 	%f117, %f116, %f108;
	fma.rn.f32 	%f118, %f107, 0f3FB8AA3B, %f102;
	mul.f32 	%f119, %f117, 0f40400000;
	sub.f32 	%f120, %f102, %f118;
	fma.rn.f32 	%f121, %f107, 0f3FB8AA3B, %f120;
	fma.rn.f32 	%f122, %f113, 0f3FB8AA3B, %f121;
	fma.rn.f32 	%f123, %f107, 0f32A55E34, %f122;
	fma.rn.f32 	%f124, %f119, %f113, %f123;
	fma.rn.f32 	%f125, %f117, %f107, %f124;
	add.rn.f32 	%f126, %f118, %f125;
	mov.f32 	%f127, 0f40000000;
	mul.rn.f32 	%f128, %f126, %f127;
	cvt.rni.f32.f32 	%f129, %f128;
	sub.f32 	%f130, %f128, %f129;
	neg.f32 	%f131, %f128;
	fma.rn.f32 	%f132, %f126, 0f40000000, %f131;
	neg.f32 	%f133, %f118;
	add.rn.f32 	%f134, %f126, %f133;
	neg.f32 	%f135, %f134;
	add.rn.f32 	%f136, %f125, %f135;
	fma.rn.f32 	%f137, %f136, 0f40000000, %f132;
	add.f32 	%f138, %f130, %f137;
	setp.gt.f32 	%p17, %f129, 0f00000000;
	selp.b32 	%r38, 0, -2097152000, %p17;
	setp.neu.f32 	%p18, %f13, 0f00000000;
	setp.neu.f32 	%p19, %f14, 0f7F800000;
	setp.lt.f32 	%p20, %f128, 0f00000000;
	selp.f32 	%f139, 0f00000000, 0f7F800000, %p20;
	abs.f32 	%f140, %f128;
	setp.gt.f32 	%p21, %f140, 0f43180000;
	cvt.rzi.s32.f32 	%r39, %f129;
	shl.b32 	%r40, %r39, 23;
	sub.s32 	%r41, %r40, %r38;
	mov.b32 	%f141, %r41;
	add.s32 	%r42, %r38, 2130706432;
	mov.b32 	%f142, %r42;
	fma.rn.f32 	%f143, %f138, 0f391FCB8E, 0f3AAF85ED;
	fma.rn.f32 	%f144, %f143, %f138, 0f3C1D9856;
	fma.rn.f32 	%f145, %f144, %f138, 0f3D6357BB;
	fma.rn.f32 	%f146, %f145, %f138, 0f3E75FDEC;
	fma.rn.f32 	%f147, %f146, %f138, 0f3F317218;
	fma.rn.f32 	%f148, %f147, %f138, 0f3F800000;
	mul.f32 	%f149, %f148, %f142;
	mul.f32 	%f150, %f149, %f141;
	selp.f32 	%f216, %f139, %f150, %p21;
	and.pred  	%p22, %p18, %p19;
	@%p22 bra 	$L__BB3_17;
	add.f32 	%f151, %f13, %f13;
	mov.b32 	%r43, %f151;
	and.b32  	%r44, %r43, 2147483647;
	mov.b32 	%f216, %r44;
	bra.uni 	$L__BB3_17;
$L__BB3_16:
	mov.f32 	%f152, 0f40000000;
	add.rn.f32 	%f216, %f13, %f152;
$L__BB3_17:
	add.f32 	%f217, %f12, %f216;
	add.s32 	%r59, %r59, 2;
	add.s32 	%r58, %r58, %r7;
	setp.ne.s32 	%p23, %r59, 0;
	mov.u32 	%r60, %r5;
	@%p23 bra 	$L__BB3_7;
$L__BB3_18:
	setp.eq.s32 	%p24, %r4, 0;
	@%p24 bra 	$L__BB3_25;
	mad.lo.s32 	%r45, %r60, %r18, %r57;
	mul.wide.s32 	%rd18, %r45, 4;
	add.s64 	%rd19, %rd1, %rd18;
	ld.global.f32 	%f154, [%rd19];
	sub.f32 	%f22, %f154, %f4;
	abs.f32 	%f23, %f22;
	setp.eq.f32 	%p25, %f22, 0f3F800000;
	mov.f32 	%f219, 0f3F800000;
	@%p25 bra 	$L__BB3_24;
	setp.nan.f32 	%p26, %f23, %f23;
	@%p26 bra 	$L__BB3_23;
	setp.lt.f32 	%p27, %f23, 0f00800000;
	mul.f32 	%f155, %f23, 0f4B800000;
	selp.f32 	%f156, %f155, %f23, %p27;
	mov.b32 	%r46, %f156;
	add.s32 	%r47, %r46, -1060439283;
	and.b32  	%r48, %r47, -8388608;
	sub.s32 	%r49, %r46, %r48;
	mov.b32 	%f157, %r49;
	cvt.rn.f32.s32 	%f158, %r48;
	selp.f32 	%f159, 0fC1C00000, 0f00000000, %p27;
	fma.rn.f32 	%f160, %f158, 0f34000000, %f159;
	add.f32 	%f161, %f157, 0fBF800000;
	add.f32 	%f162, %f157, 0f3F800000;
	rcp.approx.ftz.f32 	%f163, %f162;
	add.f32 	%f164, %f161, %f161;
	mul.f32 	%f165, %f164, %f163;
	mul.f32 	%f166, %f165, %f165;
	neg.f32 	%f167, %f165;
	sub.f32 	%f168, %f161, %f165;
	add.f32 	%f169, %f168, %f168;
	fma.rn.f32 	%f170, %f167, %f161, %f169;
	mul.rn.f32 	%f171, %f163, %f170;
	fma.rn.f32 	%f172, %f166, 0f3A2C32E4, 0f3B52E7DB;
	fma.rn.f32 	%f173, %f172, %f166, 0f3C93BB73;
	fma.rn.f32 	%f174, %f173, %f166, 0f3DF6384F;
	mul.rn.f32 	%f175, %f174, %f166;
	fma.rn.f32 	%f176, %f165, 0f3FB8AA3B, %f160;
	mul.f32 	%f177, %f175, 0f40400000;
	sub.f32 	%f178, %f160, %f176;
	fma.rn.f32 	%f179, %f165, 0f3FB8AA3B, %f178;
	fma.rn.f32 	%f180, %f171, 0f3FB8AA3B, %f179;
	fma.rn.f32 	%f181, %f165, 0f32A55E34, %f180;
	fma.rn.f32 	%f182, %f177, %f171, %f181;
	fma.rn.f32 	%f183, %f175, %f165, %f182;
	add.rn.f32 	%f184, %f176, %f183;
	mov.f32 	%f185, 0f40000000;
	mul.rn.f32 	%f186, %f184, %f185;
	cvt.rni.f32.f32 	%f187, %f186;
	sub.f32 	%f188, %f186, %f187;
	neg.f32 	%f189, %f186;
	fma.rn.f32 	%f190, %f184, 0f40000000, %f189;
	neg.f32 	%f191, %f176;
	add.rn.f32 	%f192, %f184, %f191;
	neg.f32 	%f193, %f192;
	add.rn.f32 	%f194, %f183, %f193;
	fma.rn.f32 	%f195, %f194, 0f40000000, %f190;
	add.f32 	%f196, %f188, %f195;
	setp.gt.f32 	%p28, %f187, 0f00000000;
	selp.b32 	%r50, 0, -2097152000, %p28;
	setp.neu.f32 	%p29, %f22, 0f00000000;
	setp.neu.f32 	%p30, %f23, 0f7F800000;
	setp.lt.f32 	%p31, %f186, 0f00000000;
	selp.f32 	%f197, 0f00000000, 0f7F800000, %p31;
	abs.f32 	%f198, %f186;
	setp.gt.f32 	%p32, %f198, 0f43180000;
	cvt.rzi.s32.f32 	%r51, %f187;
	shl.b32 	%r52, %r51, 23;
	sub.s32 	%r53, %r52, %r50;
	mov.b32 	%f199, %r53;
	add.s32 	%r54, %r50, 2130706432;
	mov.b32 	%f200, %r54;
	fma.rn.f32 	%f201, %f196, 0f391FCB8E, 0f3AAF85ED;
	fma.rn.f32 	%f202, %f201, %f196, 0f3C1D9856;
	fma.rn.f32 	%f203, %f202, %f196, 0f3D6357BB;
	fma.rn.f32 	%f204, %f203, %f196, 0f3E75FDEC;
	fma.rn.f32 	%f205, %f204, %f196, 0f3F317218;
	fma.rn.f32 	%f206, %f205, %f196, 0f3F800000;
	mul.f32 	%f207, %f206, %f200;
	mul.f32 	%f208, %f207, %f199;
	selp.f32 	%f219, %f197, %f208, %p32;
	and.pred  	%p33, %p29, %p30;
	@%p33 bra 	$L__BB3_24;
	add.f32 	%f209, %f22, %f22;
	mov.b32 	%r55, %f209;
	and.b32  	%r56, %r55, 2147483647;
	mov.b32 	%f219, %r56;
	bra.uni 	$L__BB3_24;
$L__BB3_23:
	mov.f32 	%f210, 0f40000000;
	add.rn.f32 	%f219, %f22, %f210;
$L__BB3_24:
	add.f32 	%f217, %f217, %f219;
$L__BB3_25:
	div.rn.f32 	%f211, %f217, %f1;
	mul.wide.s32 	%rd20, %r57, 4;
	add.s64 	%rd21, %rd3, %rd20;
	st.global.f32 	[%rd21], %f211;
	cvt.f64.f32 	%fd3, %f211;
	add.f64 	%fd4, %fd3, 0d3EE4F8B588E368F1;
	cvt.rn.f32.f64 	%f212, %fd4;
	sqrt.rn.f32 	%f213, %f212;
	add.s64 	%rd22, %rd2, %rd20;
	st.global.f32 	[%rd22], %f213;
	add.s32 	%r57, %r57, %r3;
	setp.lt.s32 	%p34, %r57, %r18;
	@%p34 bra 	$L__BB3_5;
$L__BB3_26:
	ret;

}
	// .globl	mwa
.visible .entry mwa(
	.param .u64 .ptr .align 1 mwa_param_0,
	.param .u64 .ptr .align 1 mwa_param_1,
	.param .u64 .ptr .align 1 mwa_param_2,
	.param .u64 .ptr .align 1 mwa_param_3,
	.param .u32 mwa_param_4,
	.param .f32 mwa_param_5
)
{
	.reg .pred 	%p<3>;
	.reg .b32 	%r<11>;
	.reg .b32 	%f<12>;
	.reg .b64 	%rd<14>;

	ld.param.u64 	%rd5, [mwa_param_0];
	ld.param.u64 	%rd6, [mwa_param_1];
	ld.param.u64 	%rd7, [mwa_param_2];
	ld.param.u64 	%rd8, [mwa_param_3];
	ld.param.u32 	%r6, [mwa_param_4];
	ld.param.f32 	%f2, [mwa_param_5];
	mov.u32 	%r7, %ctaid.x;
	mov.u32 	%r1, %ntid.x;
	mov.u32 	%r8, %tid.x;
	mad.lo.s32 	%r10, %r7, %r1, %r8;
	setp.ge.s32 	%p1, %r10, %r6;
	@%p1 bra 	$L__BB4_3;
	mov.f32 	%f3, 0f3F800000;
	sub.f32 	%f1, %f3, %f2;
	mov.u32 	%r9, %nctaid.x;
	mul.lo.s32 	%r3, %r1, %r9;
	cvta.to.global.u64 	%rd1, %rd7;
	cvta.to.global.u64 	%rd2, %rd5;
	cvta.to.global.u64 	%rd3, %rd8;
	cvta.to.global.u64 	%rd4, %rd6;
$L__BB4_2:
	mul.wide.s32 	%rd9, %r10, 4;
	add.s64 	%rd10, %rd1, %rd9;
	ld.global.f32 	%f4, [%rd10];
	add.s64 	%rd11, %rd2, %rd9;
	ld.global.f32 	%f5, [%rd11];
	mul.f32 	%f6, %f2, %f5;
	fma.rn.f32 	%f7, %f1, %f4, %f6;
	st.global.f32 	[%rd10], %f7;
	add.s64 	%rd12, %rd3, %rd9;
	ld.global.f32 	%f8, [%rd12];
	add.s64 	%rd13, %rd4, %rd9;
	ld.global.f32 	%f9, [%rd13];
	mul.f32 	%f10, %f2, %f9;
	fma.rn.f32 	%f11, %f1, %f8, %f10;
	st.global.f32 	[%rd12], %f11;
	add.s32 	%r10, %r10, %r3;
	setp.lt.s32 	%p2, %r10, %r6;
	@%p2 bra 	$L__BB4_2;
$L__BB4_3:
	ret;

}
	// .globl	fast_mean_kernel
.visible .entry fast_mean_kernel(
	.param .u64 .ptr .align 1 fast_mean_kernel_param_0,
	.param .u32 fast_mean_kernel_param_1,
	.param .u32 fast_mean_kernel_param_2,
	.param .u32 fast_mean_kernel_param_3,
	.param .u64 .ptr .align 1 fast_mean_kernel_param_4
)
{
	.reg .pred 	%p<45>;
	.reg .b32 	%r<90>;
	.reg .b32 	%f<247>;
	.reg .b64 	%rd<16>;
	// demoted variable
	.shared .align 4 .b8 _ZZ16fast_mean_kernelE5local[4096];
	ld.param.u64 	%rd9, [fast_mean_kernel_param_0];
	ld.param.u32 	%r32, [fast_mean_kernel_param_1];
	ld.param.u32 	%r33, [fast_mean_kernel_param_2];
	ld.param.u32 	%r34, [fast_mean_kernel_param_3];
	ld.param.u64 	%rd8, [fast_mean_kernel_param_4];
	cvta.to.global.u64 	%rd1, %rd9;
	mov.u32 	%r1, %tid.x;
	shl.b32 	%r35, %r1, 2;
	mov.u32 	%r36, _ZZ16fast_mean_kernelE5local;
	add.s32 	%r2, %r36, %r35;
	mov.b32 	%r37, 0;
	st.shared.u32 	[%r2], %r37;
	mov.u32 	%r3, %ctaid.x;
	min.s32 	%r38, %r32, %r34;
	setp.lt.s32 	%p1, %r38, 1;
	@%p1 bra 	$L__BB5_80;
	add.s32 	%r40, %r34, -1;
	shr.u32 	%r41, %r40, 10;
	add.s32 	%r42, %r41, 1;
	and.b32  	%r4, %r42, 15;
	add.s32 	%r5, %r4, -1;
	and.b32  	%r6, %r42, 7;
	add.s32 	%r7, %r6, -1;
	and.b32  	%r8, %r42, 3;
	and.b32  	%r43, %r42, 8388592;
	neg.s32 	%r9, %r43;
	add.s64 	%rd2, %rd1, 32768;
	mov.b32 	%r81, 0;
	mov.f32 	%f245, 0f00000000;
$L__BB5_2:
	setp.lt.u32 	%p2, %r34, 15361;
	mad.lo.s32 	%r45, %r81, %r33, %r3;
	mad.lo.s32 	%r11, %r45, %r34, %r1;
	mov.b32 	%r87, 0;
	@%p2 bra 	$L__BB5_38;
	mov.b32 	%r85, 8192;
	mov.u32 	%r82, %r11;
	mov.u32 	%r83, %r9;
	mov.u32 	%r84, %r1;
$L__BB5_4:
	.pragma "nounroll";
	mul.wide.s32 	%rd10, %r82, 4;
	add.s64 	%rd3, %rd2, %rd10;
	setp.ge.s32 	%p3, %r84, %r34;
	mov.f32 	%f208, 0f00000000;
	@%p3 bra 	$L__BB5_6;
	ld.global.f32 	%f208, [%rd3+-32768];
$L__BB5_6:
	add.f32 	%f5, %f208, %f245;
	add.s32 	%r47, %r84, 1024;
	setp.ge.s32 	%p4, %r47, %r34;
	mov.f32 	%f209, 0f00000000;
	@%p4 bra 	$L__BB5_8;
	ld.global.f32 	%f209, [%rd3+-28672];
$L__BB5_8:
	add.f32 	%f8, %f209, %f5;
	add.s32 	%r48, %r84, 2048;
	setp.ge.s32 	%p5, %r48, %r34;
	mov.f32 	%f210, 0f00000000;
	@%p5 bra 	$L__BB5_10;
	ld.global.f32 	%f210, [%rd3+-24576];
$L__BB5_10:
	add.f32 	%f11, %f210, %f8;
	add.s32 	%r49, %r84, 3072;
	setp.ge.s32 	%p6, %r49, %r34;
	mov.f32 	%f211, 0f00000000;
	@%p6 bra 	$L__BB5_12;
	ld.global.f32 	%f211, [%rd3+-20480];
$L__BB5_12:
	add.f32 	%f14, %f211, %f11;
	add.s32 	%r50, %r84, 4096;
	setp.ge.s32 	%p7, %r50, %r34;
	mov.f32 	%f212, 0f00000000;
	@%p7 bra 	$L__BB5_14;
	ld.global.f32 	%f212, [%rd3+-16384];
$L__BB5_14:
	add.f32 	%f17, %f212, %f14;
	add.s32 	%r51, %r84, 5120;
	setp.ge.s32 	%p8, %r51, %r34;
	mov.f32 	%f213, 0f00000000;
	@%p8 bra 	$L__BB5_16;
	ld.global.f32 	%f213, [%rd3+-12288];
$L__BB5_16:
	add.f32 	%f20, %f213, %f17;
	add.s32 	%r52, %r84, 6144;
	setp.ge.s32 	%p9, %r52, %r34;
	mov.f32 	%f214, 0f00000000;
	@%p9 bra 	$L__BB5_18;
	ld.global.f32 	%f214, [%rd3+-8192];
$L__BB5_18:
	add.f32 	%f23, %f214, %f20;
	add.s32 	%r53, %r84, 7168;
	setp.ge.s32 	%p10, %r53, %r34;
	mov.f32 	%f215, 0f00000000;
	@%p10 bra 	$L__BB5_20;
	ld.global.f32 	%f215, [%rd3+-4096];
$L__BB5_20:
	add.f32 	%f26, %f215, %f23;
	add.s32 	%r54, %r84, 8192;
	setp.ge.s32 	%p11, %r54, %r34;
	mov.f32 	%f216, 0f00000000;
	@%p11 bra 	$L__BB5_22;
	ld.global.f32 	%f216, [%rd3];
$L__BB5_22:
	add.f32 	%f29, %f216, %f26;
	add.s32 	%r55, %r84, 9216;
	setp.ge.s32 	%p12, %r55, %r34;
	mov.f32 	%f217, 0f00000000;
	@%p12 bra 	$L__BB5_24;
	ld.global.f32 	%f217, [%rd3+4096];
$L__BB5_24:
	add.f32 	%f32, %f217, %f29;
	add.s32 	%r56, %r84, 10240;
	setp.ge.s32 	%p13, %r56, %r34;
	mov.f32 	%f218, 0f00000000;
	@%p13 bra 	$L__BB5_26;
	ld.global.f32 	%f218, [%rd3+8192];
$L__BB5_26:
	add.f32 	%f35, %f218, %f32;
	add.s32 	%r57, %r84, 11264;
	setp.ge.s32 	%p14, %r57, %r34;
	mov.f32 	%f219, 0f00000000;
	@%p14 bra 	$L__BB5_28;
	ld.global.f32 	%f219, [%rd3+12288];
$L__BB5_28:
	add.f32 	%f38, %f219, %f35;
	add.s32 	%r58, %r84, 12288;
	setp.ge.s32 	%p15, %r58, %r34;
	mov.f32 	%f220, 0f00000000;
	@%p15 bra 	$L__BB5_30;
	ld.global.f32 	%f220, [%rd3+16384];
$L__BB5_30:
	add.f32 	%f41, %f220, %f38;
	add.s32 	%r59, %r84, 13312;
	setp.ge.s32 	%p16, %r59, %r34;
	mov.f32 	%f221, 0f00000000;
	@%p16 bra 	$L__BB5_32;
	ld.global.f32 	%f221, [%rd3+20480];
$L__BB5_32:
	add.f32 	%f44, %f221, %f41;
	add.s32 	%r60, %r84, 14336;
	setp.ge.s32 	%p17, %r60, %r34;
	mov.f32 	%f222, 0f00000000;
	@%p17 bra 	$L__BB5_34;
	ld.global.f32 	%f222, [%rd3+24576];
$L__BB5_34:
	add.f32 	%f47, %f222, %f44;
	add.s32 	%r61, %r84, 15360;
	setp.ge.s32 	%p18, %r61, %r34;
	mov.f32 	%f223, 0f00000000;
	@%p18 bra 	$L__BB5_36;
	ld.global.f32 	%f223, [%rd3+28672];
$L__BB5_36:
	add.f32 	%f245, %f223, %f47;
	add.s32 	%r85, %r85, 16384;
	add.s32 	%r84, %r84, 16384;
	add.s32 	%r83, %r83, 16;
	add.s32 	%r82, %r82, 16384;
	setp.ne.s32 	%p19, %r83, 0;
	@%p19 bra 	$L__BB5_4;
	add.s32 	%r87, %r85, -8192;
$L__BB5_38:
	setp.eq.s32 	%p20, %r4, 0;
	@%p20 bra 	$L__BB5_78;
	setp.lt.u32 	%p21, %r5, 7;
	@%p21 bra 	$L__BB5_57;
	add.s32 	%r62, %r11, %r87;
	add.s32 	%r22, %r87, %r1;
	setp.ge.s32 	%p22, %r22, %r34;
	mul.wide.s32 	%rd11, %r62, 4;
	add.s64 	%rd4, %rd1, %rd11;
	mov.f32 	%f226, 0f00000000;
	@%p22 bra 	$L__BB5_42;
	ld.global.f32 	%f226, [%rd4];
$L__BB5_42:
	add.f32 	%f55, %f226, %f245;
	add.s32 	%r63, %r22, 1024;
	setp.ge.s32 	%p23, %r63, %r34;
	mov.f32 	%f227, 0f00000000;
	@%p23 bra 	$L__BB5_44;
	ld.global.f32 	%f227, [%rd4+4096];
$L__BB5_44:
	add.f32 	%f58, %f227, %f55;
	add.s32 	%r64, %r22, 2048;
	setp.ge.s32 	%p24, %r64, %r34;
	mov.f32 	%f228, 0f00000000;
	@%p24 bra 	$L__BB5_46;
	ld.global.f32 	%f228, [%rd4+8192];
$L__BB5_46:
	add.f32 	%f61, %f228, %f58;
	add.s32 	%r65, %r22, 3072;
	setp.ge.s32 	%p25, %r65, %r34;
	mov.f32 	%f229, 0f00000000;
	@%p25 bra 	$L__BB5_48;
	ld.global.f32 	%f229, [%rd4+12288];
$L__BB5_48:
	add.f32 	%f64, %f229, %f61;
	add.s32 	%r66, %r22, 4096;
	setp.ge.s32 	%p26, %r66, %r34;
	mov.f32 	%f230, 0f00000000;
	@%p26 bra 	$L__BB5_50;
	ld.global.f32 	%f230, [%rd4+16384];
$L__BB5_50:
	add.f32 	%f67, %f230, %f64;
	add.s32 	%r67, %r22, 5120;
	setp.ge.s32 	%p27, %r67, %r34;
	mov.f32 	%f231, 0f00000000;
	@%p27 bra 	$L__BB5_52;
	ld.global.f32 	%f231, [%rd4+20480];
$L__BB5_52:
	add.f32 	%f70, %f231, %f67;
	add.s32 	%r68, %r22, 6144;
	setp.ge.s32 	%p28, %r68, %r34;
	mov.f32 	%f232, 0f00000000;
	@%p28 bra 	$L__BB5_54;
	ld.global.f32 	%f232, [%rd4+24576];
$L__BB5_54:
	add.f32 	%f73, %f232, %f70;
	add.s32 	%r69, %r22, 7168;
	setp.ge.s32 	%p29, %r69, %r34;
	mov.f32 	%f233, 0f00000000;
	@%p29 bra 	$L__BB5_56;
	ld.global.f32 	%f233, [%rd4+28672];
$L__BB5_56:
	add.f32 	%f245, %f233, %f73;
	add.s32 	%r87, %r87, 8192;
$L__BB5_57:
	setp.eq.s32 	%p30, %r6, 0;
	@%p30 bra 	$L__BB5_78;
	setp.lt.u32 	%p31, %r7, 3;
	@%p31 bra 	$L__BB5_68;
	add.s32 	%r70, %r11, %r87;
	add.s32 	%r25, %r87, %r1;
	setp.ge.s32 	%p32, %r25, %r34;
	mul.wide.s32 	%rd12, %r70, 4;
	add.s64 	%rd5, %rd1, %rd12;
	mov.f32 	%f236, 0f00000000;
	@%p32 bra 	$L__BB5_61;
	ld.global.f32 	%f236, [%rd5];
$L__BB5_61:
	add.f32 	%f81, %f236, %f245;
	add.s32 	%r71, %r25, 1024;
	setp.ge.s32 	%p33, %r71, %r34;
	mov.f32 	%f237, 0f00000000;
	@%p33 bra 	$L__BB5_63;
	ld.global.f32 	%f237, [%rd5+4096];
$L__BB5_63:
	add.f32 	%f84, %f237, %f81;
	add.s32 	%r72, %r25, 2048;
	setp.ge.s32 	%p34, %r72, %r34;
	mov.f32 	%f238, 0f00000000;
	@%p34 bra 	$L__BB5_65;
	ld.global.f32 	%f238, [%rd5+8192];
$L__BB5_65:
	add.f32 	%f87, %f238, %f84;
	add.s32 	%r73, %r25, 3072;
	setp.ge.s32 	%p35, %r73, %r34;
	mov.f32 	%f239, 0f00000000;
	@%p35 bra 	$L__BB5_67;
	ld.global.f32 	%f239, [%rd5+12288];
$L__BB5_67:
	add.f32 	%f245, %f239, %f87;
	add.s32 	%r87, %r87, 4096;
$L__BB5_68:
	setp.eq.s32 	%p36, %r8, 0;
	@%p36 bra 	$L__BB5_78;
	add.s32 	%r74, %r11, %r87;
	add.s32 	%r28, %r87, %r1;
	setp.ge.s32 	%p37, %r28, %r34;
	mul.wide.s32 	%rd13, %r74, 4;
	add.s64 	%rd6, %rd1, %rd13;
	mov.f32 	%f242, 0f00000000;
	@%p37 bra 	$L__BB5_71;
	ld.global.f32 	%f242, [%rd6];
$L__BB5_71:
	setp.eq.s32 	%p38, %r8, 1;
	add.f32 	%f245, %f242, %f245;
	@%p38 bra 	$L__BB5_78;
	add.s32 	%r75, %r28, 1024;
	setp.ge.s32 	%p39, %r75, %r34;
	mov.f32 	%f243, 0f00000000;
	@%p39 bra 	$L__BB5_74;
	ld.global.f32 	%f243, [%rd6+4096];
$L__BB5_74:
	setp.eq.s32 	%p40, %r8, 2;
	add.f32 	%f245, %f243, %f245;
	@%p40 bra 	$L__BB5_78;
	add.s32 	%r76, %r28, 2048;
	setp.ge.s32 	%p41, %r76, %r34;
	mov.f32 	%f244, 0f00000000;
	@%p41 bra 	$L__BB5_77;
	ld.global.f32 	%f244, [%rd6+8192];
$L__BB5_77:
	add.f32 	%f245, %f244, %f245;
$L__BB5_78:
	add.s32 	%r81, %r81, 1;
	setp.ne.s32 	%p42, %r81, %r32;
	@%p42 bra 	$L__BB5_2;
	st.shared.f32 	[%r2], %f245;
$L__BB5_80:
	bar.sync 	0;
	setp.ne.s32 	%p43, %r1, 0;
	@%p43 bra 	$L__BB5_84;
	cvta.to.global.u64 	%rd14, %rd8;
	mul.wide.u32 	%rd15, %r3, 4;
	add.s64 	%rd7, %rd14, %rd15;
	mov.f32 	%f246, 0f00000000;
	mov.b32 	%r89, 64;
$L__BB5_82:
	add.s32 	%r79, %r36, %r89;
	ld.shared.f32 	%f141, [%r79+-64];
	add.f32 	%f142, %f141, %f246;
	ld.shared.f32 	%f143, [%r79+-60];
	add.f32 	%f144, %f143, %f142;
	ld.shared.f32 	%f145, [%r79+-56];
	add.f32 	%f146, %f145, %f144;
	ld.shared.f32 	%f147, [%r79+-52];
	add.f32 	%f148, %f147, %f146;
	ld.shared.f32 	%f149, [%r79+-48];
	add.f32 	%f150, %f149, %f148;
	ld.shared.f32 	%f151, [%r79+-44];
	add.f32 	%f152, %f151, %f150;
	ld.shared.f32 	%f153, [%r79+-40];
	add.f32 	%f154, %f153, %f152;
	ld.shared.f32 	%f155, [%r79+-36];
	add.f32 	%f156, %f155, %f154;
	ld.shared.f32 	%f157, [%r79+-32];
	add.f32 	%f158, %f157, %f156;
	ld.shared.f32 	%f159, [%r79+-28];
	add.f32 	%f160, %f159, %f158;
	ld.shared.f32 	%f161, [%r79+-24];
	add.f32 	%f162, %f161, %f160;
	ld.shared.f32 	%f163, [%r79+-20];
	add.f32 	%f164, %f163, %f162;
	ld.shared.f32 	%f165, [%r79+-16];
	add.f32 	%f166, %f165, %f164;
	ld.shared.f32 	%f167, [%r79+-12];
	add.f32 	%f168, %f167, %f166;
	ld.shared.f32 	%f169, [%r79+-8];
	add.f32 	%f170, %f169, %f168;
	ld.shared.f32 	%f171, [%r79+-4];
	add.f32 	%f172, %f171, %f170;
	ld.shared.f32 	%f173, [%r79];
	add.f32 	%f174, %f173, %f172;
	ld.shared.f32 	%f175, [%r79+4];
	add.f32 	%f176, %f175, %f174;
	ld.shared.f32 	%f177, [%r79+8];
	add.f32 	%f178, %f177, %f176;
	ld.shared.f32 	%f179, [%r79+12];
	add.f32 	%f180, %f179, %f178;
	ld.shared.f32 	%f181, [%r79+16];
	add.f32 	%f182, %f181, %f180;
	ld.shared.f32 	%f183, [%r79+20];
	add.f32 	%f184, %f183, %f182;
	ld.shared.f32 	%f185, [%r79+24];
	add.f32 	%f186, %f185, %f184;
	ld.shared.f32 	%f187, [%r79+28];
	add.f32 	%f188, %f187, %f186;
	ld.shared.f32 	%f189, [%r79+32];
	add.f32 	%f190, %f189, %f188;
	ld.shared.f32 	%f191, [%r79+36];
	add.f32 	%f192, %f191, %f190;
	ld.shared.f32 	%f193, [%r79+40];
	add.f32 	%f194, %f193, %f192;
	ld.shared.f32 	%f195, [%r79+44];
	add.f32 	%f196, %f195, %f194;
	ld.shared.f32 	%f197, [%r79+48];
	add.f32 	%f198, %f197, %f196;
	ld.shared.f32 	%f199, [%r79+52];
	add.f32 	%f200, %f199, %f198;
	ld.shared.f32 	%f201, [%r79+56];
	add.f32 	%f202, %f201, %f200;
	ld.shared.f32 	%f203, [%r79+60];
	add.f32 	%f246, %f203, %f202;
	add.s32 	%r89, %r89, 128;
	setp.ne.s32 	%p44, %r89, 4160;
	@%p44 bra 	$L__BB5_82;
	mul.lo.s32 	%r80, %r34, %r32;
	cvt.rn.f32.s32 	%f204, %r80;
	div.rn.f32 	%f205, %f246, %f204;
	st.global.f32 	[%rd7], %f205;
$L__BB5_84:
	ret;

}
	// .globl	fast_variance_kernel
.visible .entry fast_variance_kernel(
	.param .u64 .ptr .align 1 fast_variance_kernel_param_0,
	.param .u64 .ptr .align 1 fast_variance_kernel_param_1,
	.param .u32 fast_variance_kernel_param_2,
	.param .u32 fast_variance_kernel_param_3,
	.param .u32 fast_variance_kernel_param_4,
	.param .u64 .ptr .align 1 fast_variance_kernel_param_5,
	.param .u64 .ptr .align 1 fast_variance_kernel_param_6
)
{
	.reg .pred 	%p<17>;
	.reg .b32 	%r<44>;
	.reg .b32 	%f<145>;
	.reg .b64 	%rd<16>;
	.reg .b64 	%fd<3>;
	// demoted variable
	.shared .align 4 .b8 _ZZ20fast_variance_kernelE5local[4096];
	ld.param.u64 	%rd4, [fast_variance_kernel_param_0];
	ld.param.u64 	%rd5, [fast_variance_kernel_param_1];
	ld.param.u32 	%r15, [fast_variance_kernel_param_2];
	ld.param.u32 	%r16, [fast_variance_kernel_param_3];
	ld.param.u32 	%r17, [fast_variance_kernel_param_4];
	ld.param.u64 	%rd6, [fast_variance_kernel_param_5];
	ld.param.u64 	%rd7, [fast_variance_kernel_param_6];
	mov.u32 	%r1, %tid.x;
	shl.b32 	%r18, %r1, 2;
	mov.u32 	%r19, _ZZ20fast_variance_kernelE5local;
	add.s32 	%r2, %r19, %r18;
	mov.b32 	%r20, 0;
	st.shared.u32 	[%r2], %r20;
	mov.u32 	%r3, %ctaid.x;
	setp.lt.s32 	%p1, %r15, 1;
	@%p1 bra 	$L__BB6_13;
	cvta.to.global.u64 	%rd1, %rd5;
	setp.lt.s32 	%p2, %r17, 1;
	@%p2 bra 	$L__BB6_13;
	cvta.to.global.u64 	%rd2, %rd4;
	mul.wide.u32 	%rd8, %r3, 4;
	add.s64 	%rd3, %rd1, %rd8;
	mov.b32 	%r39, 0;
	mov.f32 	%f142, 0f00000000;
$L__BB6_3:
	mad.lo.s32 	%r23, %r39, %r16, %r3;
	mad.lo.s32 	%r40, %r23, %r17, %r1;
	mov.b32 	%r42, 0;
	mov.u32 	%r41, %r1;
$L__BB6_4:
	setp.ge.s32 	%p3, %r41, %r17;
	mov.f32 	%f143, 0f00000000;
	@%p3 bra 	$L__BB6_10;
	mul.wide.s32 	%rd9, %r40, 4;
	add.s64 	%rd10, %rd2, %rd9;
	ld.global.f32 	%f15, [%rd10];
	ld.global.f32 	%f16, [%rd3];
	sub.f32 	%f3, %f15, %f16;
	abs.f32 	%f4, %f3;
	setp.eq.f32 	%p4, %f3, 0f3F800000;
	mov.f32 	%f143, 0f3F800000;
	@%p4 bra 	$L__BB6_10;
	setp.nan.f32 	%p5, %f4, %f4;
	@%p5 bra 	$L__BB6_9;
	setp.lt.f32 	%p6, %f4, 0f00800000;
	mul.f32 	%f17, %f4, 0f4B800000;
	selp.f32 	%f18, %f17, %f4, %p6;
	mov.b32 	%r24, %f18;
	add.s32 	%r25, %r24, -1060439283;
	and.b32  	%r26, %r25, -8388608;
	sub.s32 	%r27, %r24, %r26;
	mov.b32 	%f19, %r27;
	cvt.rn.f32.s32 	%f20, %r26;
	selp.f32 	%f21, 0fC1C00000, 0f00000000, %p6;
	fma.rn.f32 	%f22, %f20, 0f34000000, %f21;
	add.f32 	%f23, %f19, 0fBF800000;
	add.f32 	%f24, %f19, 0f3F800000;
	rcp.approx.ftz.f32 	%f25, %f24;
	add.f32 	%f26, %f23, %f23;
	mul.f32 	%f27, %f26, %f25;
	mul.f32 	%f28, %f27, %f27;
	neg.f32 	%f29, %f27;
	sub.f32 	%f30, %f23, %f27;
	add.f32 	%f31, %f30, %f30;
	fma.rn.f32 	%f32, %f29, %f23, %f31;
	mul.rn.f32 	%f33, %f25, %f32;
	fma.rn.f32 	%f34, %f28, 0f3A2C32E4, 0f3B52E7DB;
	fma.rn.f32 	%f35, %f34, %f28, 0f3C93BB73;
	fma.rn.f32 	%f36, %f35, %f28, 0f3DF6384F;
	mul.rn.f32 	%f37, %f36, %f28;
	fma.rn.f32 	%f38, %f27, 0f3FB8AA3B, %f22;
	mul.f32 	%f39, %f37, 0f40400000;
	sub.f32 	%f40, %f22, %f38;
	fma.rn.f32 	%f41, %f27, 0f3FB8AA3B, %f40;
	fma.rn.f32 	%f42, %f33, 0f3FB8AA3B, %f41;
	fma.rn.f32 	%f43, %f27, 0f32A55E34, %f42;
	fma.rn.f32 	%f44, %f39, %f33, %f43;
	fma.rn.f32 	%f45, %f37, %f27, %f44;
	add.rn.f32 	%f46, %f38, %f45;
	mov.f32 	%f47, 0f40000000;
	mul.rn.f32 	%f48, %f46, %f47;
	cvt.rni.f32.f32 	%f49, %f48;
	sub.f32 	%f50, %f48, %f49;
	neg.f32 	%f51, %f48;
	fma.rn.f32 	%f52, %f46, 0f40000000, %f51;
	neg.f32 	%f53, %f38;
	add.rn.f32 	%f54, %f46, %f53;
	neg.f32 	%f55, %f54;
	add.rn.f32 	%f56, %f45, %f55;
	fma.rn.f32 	%f57, %f56, 0f40000000, %f52;
	add.f32 	%f58, %f50, %f57;
	setp.gt.f32 	%p7, %f49, 0f00000000;
	selp.b32 	%r28, 0, -2097152000, %p7;
	setp.neu.f32 	%p8, %f3, 0f00000000;
	setp.neu.f32 	%p9, %f4, 0f7F800000;
	setp.lt.f32 	%p10, %f48, 0f00000000;
	selp.f32 	%f59, 0f00000000, 0f7F800000, %p10;
	abs.f32 	%f60, %f48;
	setp.gt.f32 	%p11, %f60, 0f43180000;
	cvt.rzi.s32.f32 	%r29, %f49;
	shl.b32 	%r30, %r29, 23;
	sub.s32 	%r31, %r30, %r28;
	mov.b32 	%f61, %r31;
	add.s32 	%r32, %r28, 2130706432;
	mov.b32 	%f62, %r32;
	fma.rn.f32 	%f63, %f58, 0f391FCB8E, 0f3AAF85ED;
	fma.rn.f32 	%f64, %f63, %f58, 0f3C1D9856;
	fma.rn.f32 	%f65, %f64, %f58, 0f3D6357BB;
	fma.rn.f32 	%f66, %f65, %f58, 0f3E75FDEC;
	fma.rn.f32 	%f67, %f66, %f58, 0f3F317218;
	fma.rn.f32 	%f68, %f67, %f58, 0f3F800000;
	mul.f32 	%f69, %f68, %f62;
	mul.f32 	%f70, %f69, %f61;
	selp.f32 	%f143, %f59, %f70, %p11;
	and.pred  	%p12, %p8, %p9;
	@%p12 bra 	$L__BB6_10;
	add.f32 	%f71, %f3, %f3;
	mov.b32 	%r33, %f71;
	and.b32  	%r34, %r33, 2147483647;
	mov.b32 	%f143, %r34;
	bra.uni 	$L__BB6_10;
$L__BB6_9:
	mov.f32 	%f72, 0f40000000;
	add.rn.f32 	%f143, %f3, %f72;
$L__BB6_10:
	add.f32 	%f142, %f143, %f142;
	add.s32 	%r42, %r42, 1024;
	add.s32 	%r41, %r41, 1024;
	add.s32 	%r40, %r40, 1024;
	setp.lt.s32 	%p13, %r42, %r17;
	@%p13 bra 	$L__BB6_4;
	add.s32 	%r39, %r39, 1;
	setp.ne.s32 	%p14, %r39, %r15;
	@%p14 bra 	$L__BB6_3;
	st.shared.f32 	[%r2], %f142;
$L__BB6_13:
	bar.sync 	0;
	setp.ne.s32 	%p15, %r1, 0;
	@%p15 bra 	$L__BB6_17;
	mov.f32 	%f144, 0f00000000;
	mov.b32 	%r43, 64;
$L__BB6_15:
	add.s32 	%r37, %r19, %r43;
	ld.shared.f32 	%f74, [%r37+-64];
	add.f32 	%f75, %f74, %f144;
	ld.shared.f32 	%f76, [%r37+-60];
	add.f32 	%f77, %f76, %f75;
	ld.shared.f32 	%f78, [%r37+-56];
	add.f32 	%f79, %f78, %f77;
	ld.shared.f32 	%f80, [%r37+-52];
	add.f32 	%f81, %f80, %f79;
	ld.shared.f32 	%f82, [%r37+-48];
	add.f32 	%f83, %f82, %f81;
	ld.shared.f32 	%f84, [%r37+-44];
	add.f32 	%f85, %f84, %f83;
	ld.shared.f32 	%f86, [%r37+-40];
	add.f32 	%f87, %f86, %f85;
	ld.shared.f32 	%f88, [%r37+-36];
	add.f32 	%f89, %f88, %f87;
	ld.shared.f32 	%f90, [%r37+-32];
	add.f32 	%f91, %f90, %f89;
	ld.shared.f32 	%f92, [%r37+-28];
	add.f32 	%f93, %f92, %f91;
	ld.shared.f32 	%f94, [%r37+-24];
	add.f32 	%f95, %f94, %f93;
	ld.shared.f32 	%f96, [%r37+-20];
	add.f32 	%f97, %f96, %f95;
	ld.shared.f32 	%f98, [%r37+-16];
	add.f32 	%f99, %f98, %f97;
	ld.shared.f32 	%f100, [%r37+-12];
	add.f32 	%f101, %f100, %f99;
	ld.shared.f32 	%f102, [%r37+-8];
	add.f32 	%f103, %f102, %f101;
	ld.shared.f32 	%f104, [%r37+-4];
	add.f32 	%f105, %f104, %f103;
	ld.shared.f32 	%f106, [%r37];
	add.f32 	%f107, %f106, %f105;
	ld.shared.f32 	%f108, [%r37+4];
	add.f32 	%f109, %f108, %f107;
	ld.shared.f32 	%f110, [%r37+8];
	add.f32 	%f111, %f110, %f109;
	ld.shared.f32 	%f112, [%r37+12];
	add.f32 	%f113, %f112, %f111;
	ld.shared.f32 	%f114, [%r37+16];
	add.f32 	%f115, %f114, %f113;
	ld.shared.f32 	%f116, [%r37+20];
	add.f32 	%f117, %f116, %f115;
	ld.shared.f32 	%f118, [%r37+24];
	add.f32 	%f119, %f118, %f117;
	ld.shared.f32 	%f120, [%r37+28];
	add.f32 	%f121, %f120, %f119;
	ld.shared.f32 	%f122, [%r37+32];
	add.f32 	%f123, %f122, %f121;
	ld.shared.f32 	%f124, [%r37+36];
	add.f32 	%f125, %f124, %f123;
	ld.shared.f32 	%f126, [%r37+40];
	add.f32 	%f127, %f126, %f125;
	ld.shared.f32 	%f128, [%r37+44];
	add.f32 	%f129, %f128, %f127;
	ld.shared.f32 	%f130, [%r37+48];
	add.f32 	%f131, %f130, %f129;
	ld.shared.f32 	%f132, [%r37+52];
	add.f32 	%f133, %f132, %f131;
	ld.shared.f32 	%f134, [%r37+56];
	add.f32 	%f135, %f134, %f133;
	ld.shared.f32 	%f136, [%r37+60];
	add.f32 	%f144, %f136, %f135;
	add.s32 	%r43, %r43, 128;
	setp.ne.s32 	%p16, %r43, 4160;
	@%p16 bra 	$L__BB6_15;
	mul.lo.s32 	%r38, %r17, %r15;
	cvt.rn.f32.s32 	%f137, %r38;
	div.rn.f32 	%f138, %f144, %f137;
	cvta.to.global.u64 	%rd11, %rd6;
	mul.wide.u32 	%rd12, %r3, 4;
	add.s64 	%rd13, %rd11, %rd12;
	st.global.f32 	[%rd13], %f138;
	cvt.f64.f32 	%fd1, %f138;
	add.f64 	%fd2, %fd1, 0d3EE4F8B588E368F1;
	cvt.rn.f32.f64 	%f139, %fd2;
	sqrt.rn.f32 	%f140, %f139;
	cvta.to.global.u64 	%rd14, %rd7;
	add.s64 	%rd15, %rd14, %rd12;
	st.global.f32 	[%rd15], %f140;
$L__BB6_17:
	ret;

}


// ===== COMPILED SASS (sm_100) =====

	.target	sm_100

	.elftype	@"ET_EXEC"


//--------------------- .note.nv.tkinfo           --------------------------
	.section	.note.nv.tkinfo,"",@"SHT_NOTE"
	.sectionflags	@"SHF_NOTE_NV_TKINFO"
	.tkinfo
        /*0018*/ 	.word	0x00000002
        /*0030*/ 	.string	""
        /*0030*/ 	.string	"ptxas"
        /*0030*/ 	.string	"Cuda compilation tools, release 13.0, V13.0.88"
        /*0030*/ 	.string	"Build cuda_13.0.r13.0/compiler.36424714_0"
        /*0030*/ 	.string	"-arch sm_100 -m 64 "



//--------------------- .note.nv.cuinfo           --------------------------
	.section	.note.nv.cuinfo,"",@"SHT_NOTE"
	.sectionflags	@"SHF_NOTE_NV_CUINFO"
        /*0018*/ 	.short	0x0002
        /*001a*/ 	.short	0x0064
        /*001c*/ 	.short	0x0082
	.zero		2


//--------------------- .nv.info                  --------------------------
	.section	.nv.info,"",@"SHT_CUDA_INFO"
	.align	4


	//----- nvinfo : EIATTR_REGCOUNT
	.align		4
        /*0000*/ 	.byte	0x04, 0x2f
        /*0002*/ 	.short	(.L_1 - .L_0)
	.align		4
.L_0:
        /*0004*/ 	.word	index@(mean_cov)
        /*0008*/ 	.word	0x0000001f


	//----- nvinfo : EIATTR_FRAME_SIZE
	.align		4
.L_1:
        /*000c*/ 	.byte	0x04, 0x11
        /*000e*/ 	.short	(.L_3 - .L_2)
	.align		4
.L_2:
        /*0010*/ 	.word	index@($__internal_8_$__cuda_sm3x_div_rn_noftz_f32_slowpath)
        /*0014*/ 	.word	0x00000000


	//----- nvinfo : EIATTR_FRAME_SIZE
	.align		4
.L_3:
        /*0018*/ 	.byte	0x04, 0x11
        /*001a*/ 	.short	(.L_5 - .L_4)
	.align		4
.L_4:
        /*001c*/ 	.word	index@(mean_cov)
        /*0020*/ 	.word	0x00000000


	//----- nvinfo : EIATTR_REGCOUNT
	.align		4
.L_5:
        /*0024*/ 	.byte	0x04, 0x2f
        /*0026*/ 	.short	(.L_7 - .L_6)
	.align		4
.L_6:
        /*0028*/ 	.word	index@(mean_full)
        /*002c*/ 	.word	0x00000020


	//----- nvinfo : EIATTR_FRAME_SIZE
	.align		4
.L_7:
        /*0030*/ 	.byte	0x04, 0x11
        /*0032*/ 	.short	(.L_9 - .L_8)
	.align		4
.L_8:
        /*0034*/ 	.word	index@($__internal_7_$__cuda_sm3x_div_rn_noftz_f32_slowpath)
        /*0038*/ 	.word	0x00000000


	//----- nvinfo : EIATTR_FRAME_SIZE
	.align		4
.L_9:
        /*003c*/ 	.byte	0x04, 0x11
        /*003e*/ 	.short	(.L_11 - .L_10)
	.align		4
.L_10:
        /*0040*/ 	.word	index@(mean_full)
        /*0044*/ 	.word	0x00000000


	//----- nvinfo : EIATTR_REGCOUNT
	.align		4
.L_11:
        /*0048*/ 	.byte	0x04, 0x2f
        /*004a*/ 	.short	(.L_13 - .L_12)
	.align		4
.L_12:
        /*004c*/ 	.word	index@(var_cov)
        /*0050*/ 	.word	0x0000001a


	//----- nvinfo : EIATTR_FRAME_SIZE
	.align		4
.L_13:
        /*0054*/ 	.byte	0x04, 0x11
        /*0056*/ 	.short	(.L_15 - .L_14)
	.align		4
.L_14:
        /*0058*/ 	.word	index@($__internal_6_$__cuda_sm3x_div_rn_noftz_f32_slowpath)
        /*005c*/ 	.word	0x00000000


	//----- nvinfo : EIATTR_FRAME_SIZE
	.align		4
.L_15:
        /*0060*/ 	.byte	0x04, 0x11
        /*0062*/ 	.short	(.L_17 - .L_16)
	.align		4
.L_16:
        /*0064*/ 	.word	index@($__internal_5_$__cuda_sm20_sqrt_rn_f32_slowpath)
        /*0068*/ 	.word	0x00000000


	//----- nvinfo : EIATTR_FRAME_SIZE
	.align		4
.L_17:
        /*006c*/ 	.byte	0x04, 0x11
        /*006e*/ 	.short	(.L_19 - .L_18)
	.align		4
.L_18:
        /*0070*/ 	.word	index@(var_cov)
        /*0074*/ 	.word	0x00000000


	//----- nvinfo : EIATTR_REGCOUNT
	.align		4
.L_19:
        /*0078*/ 	.byte	0x04, 0x2f
        /*007a*/ 	.short	(.L_21 - .L_20)
	.align		4
.L_20:
        /*007c*/ 	.word	index@(var_full)
        /*0080*/ 	.word	0x00000018


	//----- nvinfo : EIATTR_FRAME_SIZE
	.align		4
.L_21:
        /*0084*/ 	.byte	0x04, 0x11
        /*0086*/ 	.short	(.L_23 - .L_22)
	.align		4
.L_22:
        /*0088*/ 	.word	index@($__internal_4_$__cuda_sm3x_div_rn_noftz_f32_slowpath)
        /*008c*/ 	.word	0x00000000


	//----- nvinfo : EIATTR_FRAME_SIZE
	.align		4
.L_23:
        /*0090*/ 	.byte	0x04, 0x11
        /*0092*/ 	.short	(.L_25 - .L_24)
	.align		4
.L_24:
        /*0094*/ 	.word	index@($__internal_3_$__cuda_sm20_sqrt_rn_f32_slowpath)
        /*0098*/ 	.word	0x00000000


	//----- nvinfo : EIATTR_FRAME_SIZE
	.align		4
.L_25:
        /*009c*/ 	.byte	0x04, 0x11
        /*009e*/ 	.short	(.L_27 - .L_26)
	.align		4
.L_26:
        /*00a0*/ 	.word	index@(var_full)
        /*00a4*/ 	.word	0x00000000


	//----- nvinfo : EIATTR_REGCOUNT
	.align		4
.L_27:
        /*00a8*/ 	.byte	0x04, 0x2f
        /*00aa*/ 	.short	(.L_29 - .L_28)
	.align		4
.L_28:
        /*00ac*/ 	.word	index@(mwa)
        /*00b0*/ 	.word	0x0000001c


	//----- nvinfo : EIATTR_FRAME_SIZE
	.align		4
.L_29:
        /*00b4*/ 	.byte	0x04, 0x11
        /*00b6*/ 	.short	(.L_31 - .L_30)
	.align		4
.L_30:
        /*00b8*/ 	.word	index@(mwa)
        /*00bc*/ 	.word	0x00000000


	//----- nvinfo : EIATTR_REGCOUNT
	.align		4
.L_31:
        /*00c0*/ 	.byte	0x04, 0x2f
        /*00c2*/ 	.short	(.L_33 - .L_32)
	.align		4
.L_32:
        /*00c4*/ 	.word	index@(fast_mean_kernel)
        /*00c8*/ 	.word	0x0000001c


	//----- nvinfo : EIATTR_FRAME_SIZE
	.align		4
.L_33:
        /*00cc*/ 	.byte	0x04, 0x11
        /*00ce*/ 	.short	(.L_35 - .L_34)
	.align		4
.L_34:
        /*00d0*/ 	.word	index@($__internal_2_$__cuda_sm3x_div_rn_noftz_f32_slowpath)
        /*00d4*/ 	.word	0x00000000


	//----- nvinfo : EIATTR_FRAME_SIZE
	.align		4
.L_35:
        /*00d8*/ 	.byte	0x04, 0x11
        /*00da*/ 	.short	(.L_37 - .L_36)
	.align		4
.L_36:
        /*00dc*/ 	.word	index@(fast_mean_kernel)
        /*00e0*/ 	.word	0x00000000


	//----- nvinfo : EIATTR_REGCOUNT
	.align		4
.L_37:
        /*00e4*/ 	.byte	0x04, 0x2f
        /*00e6*/ 	.short	(.L_39 - .L_38)
	.align		4
.L_38:
        /*00e8*/ 	.word	index@(fast_variance_kernel)
        /*00ec*/ 	.word	0x00000016


	//----- nvinfo : EIATTR_FRAME_SIZE
	.align		4
.L_39:
        /*00f0*/ 	.byte	0x04, 0x11
        /*00f2*/ 	.short	(.L_41 - .L_40)
	.align		4
.L_40:
        /*00f4*/ 	.word	index@($__internal_1_$__cuda_sm3x_div_rn_noftz_f32_slowpath)
        /*00f8*/ 	.word	0x00000000


	//----- nvinfo : EIATTR_FRAME_SIZE
	.align		4
.L_41:
        /*00fc*/ 	.byte	0x04, 0x11
        /*00fe*/ 	.short	(.L_43 - .L_42)
	.align		4
.L_42:
        /*0100*/ 	.word	index@($__internal_0_$__cuda_sm20_sqrt_rn_f32_slowpath)
        /*0104*/ 	.word	0x00000000


	//----- nvinfo : EIATTR_FRAME_SIZE
	.align		4
.L_43:
        /*0108*/ 	.byte	0x04, 0x11
        /*010a*/ 	.short	(.L_45 - .L_44)
	.align		4
.L_44:
        /*010c*/ 	.word	index@(fast_variance_kernel)
        /*0110*/ 	.word	0x00000000


	//----- nvinfo : EIATTR_MIN_STACK_SIZE
	.align		4
.L_45:
        /*0114*/ 	.byte	0x04, 0x12
        /*0116*/ 	.short	(.L_47 - .L_46)
	.align		4
.L_46:
        /*0118*/ 	.word	index@(fast_variance_kernel)
        /*011c*/ 	.word	0x00000000


	//----- nvinfo : EIATTR_MIN_STACK_SIZE
	.align		4
.L_47:
        /*0120*/ 	.byte	0x04, 0x12
        /*0122*/ 	.short	(.L_49 - .L_48)
	.align		4
.L_48:
        /*0124*/ 	.word	index@(fast_mean_kernel)
        /*0128*/ 	.word	0x00000000


	//----- nvinfo : EIATTR_MIN_STACK_SIZE
	.align		4
.L_49:
        /*012c*/ 	.byte	0x04, 0x12
        /*012e*/ 	.short	(.L_51 - .L_50)
	.align		4
.L_50:
        /*0130*/ 	.word	index@(mwa)
        /*0134*/ 	.word	0x00000000


	//----- nvinfo : EIATTR_MIN_STACK_SIZE
	.align		4
.L_51:
        /*0138*/ 	.byte	0x04, 0x12
        /*013a*/ 	.short	(.L_53 - .L_52)
	.align		4
.L_52:
        /*013c*/ 	.word	index@(var_full)
        /*0140*/ 	.word	0x00000000


	//----- nvinfo : EIATTR_MIN_STACK_SIZE
	.align		4
.L_53:
        /*0144*/ 	.byte	0x04, 0x12
        /*0146*/ 	.short	(.L_55 - .L_54)
	.align		4
.L_54:
        /*0148*/ 	.word	index@(var_cov)
        /*014c*/ 	.word	0x00000000


	//----- nvinfo : EIATTR_MIN_STACK_SIZE
	.align		4
.L_55:
        /*0150*/ 	.byte	0x04, 0x12
        /*0152*/ 	.short	(.L_57 - .L_56)
	.align		4
.L_56:
        /*0154*/ 	.word	index@(mean_full)
        /*0158*/ 	.word	0x00000000


	//----- nvinfo : EIATTR_MIN_STACK_SIZE
	.align		4
.L_57:
        /*015c*/ 	.byte	0x04, 0x12
        /*015e*/ 	.short	(.L_59 - .L_58)
	.align		4
.L_58:
        /*0160*/ 	.word	index@(mean_cov)
        /*0164*/ 	.word	0x00000000
.L_59:


//--------------------- .nv.compat                --------------------------
	.section	.nv.compat,"",@"SHT_CUDA_COMPAT_INFO"
	.align	4
        /*0000*/ 	.byte	0x02, 0x09, 0x00, 0x00, 0x02, 0x02, 0x01, 0x00, 0x02, 0x05, 0x05, 0x00, 0x03, 0x07, 0x01, 0x01
        /*0010*/ 	.byte	0x02, 0x03, 0x00, 0x00, 0x02, 0x06, 0x01, 0x00, 0x04, 0x0b, 0x08, 0x00, 0x01, 0x00, 0x00, 0x00
        /*0020*/ 	.byte	0x00, 0x00, 0x00, 0x00


//--------------------- .nv.info.fast_variance_kernel --------------------------
	.section	.nv.info.fast_variance_kernel,"",@"SHT_CUDA_INFO"
	.sectionflags	@""
	.align	4


	//----- nvinfo : EIATTR_CUDA_API_VERSION
	.align		4
        /*0000*/ 	.byte	0x04, 0x37
        /*0002*/ 	.short	(.L_61 - .L_60)
.L_60:
        /*0004*/ 	.word	0x00000082


	//----- nvinfo : EIATTR_KPARAM_INFO
	.align		4
.L_61:
        /*0008*/ 	.byte	0x04, 0x17
        /*000a*/ 	.short	(.L_63 - .L_62)
.L_62:
        /*000c*/ 	.word	0x00000000
        /*0010*/ 	.short	0x0006
        /*0012*/ 	.short	0x0028
        /*0014*/ 	.byte	0x00, 0xf5, 0x21, 0x00


	//----- nvinfo : EIATTR_KPARAM_INFO
	.align		4
.L_63:
        /*0018*/ 	.byte	0x04, 0x17
        /*001a*/ 	.short	(.L_65 - .L_64)
.L_64:
        /*001c*/ 	.word	0x00000000
        /*0020*/ 	.short	0x0005
        /*0022*/ 	.short	0x0020
        /*0024*/ 	.byte	0x00, 0xf5, 0x21, 0x00


	//----- nvinfo : EIATTR_KPARAM_INFO
	.align		4
.L_65:
        /*0028*/ 	.byte	0x04, 0x17
        /*002a*/ 	.short	(.L_67 - .L_66)
.L_66:
        /*002c*/ 	.word	0x00000000
        /*0030*/ 	.short	0x0004
        /*0032*/ 	.short	0x0018
        /*0034*/ 	.byte	0x00, 0xf0, 0x11, 0x00


	//----- nvinfo : EIATTR_KPARAM_INFO
	.align		4
.L_67:
        /*0038*/ 	.byte	0x04, 0x17
        /*003a*/ 	.short	(.L_69 - .L_68)
.L_68:
        /*003c*/ 	.word	0x00000000
        /*0040*/ 	.short	0x0003
        /*0042*/ 	.short	0x0014
        /*0044*/ 	.byte	0x00, 0xf0, 0x11, 0x00


	//----- nvinfo : EIATTR_KPARAM_INFO
	.align		4
.L_69:
        /*0048*/ 	.byte	0x04, 0x17
        /*004a*/ 	.short	(.L_71 - .L_70)
.L_70:
        /*004c*/ 	.word	0x00000000
        /*0050*/ 	.short	0x0002
        /*0052*/ 	.short	0x0010
        /*0054*/ 	.byte	0x00, 0xf0, 0x11, 0x00


	//----- nvinfo : EIATTR_KPARAM_INFO
	.align		4
.L_71:
        /*0058*/ 	.byte	0x04, 0x17
        /*005a*/ 	.short	(.L_73 - .L_72)
.L_72:
        /*005c*/ 	.word	0x00000000
        /*0060*/ 	.short	0x0001
        /*0062*/ 	.short	0x0008
        /*0064*/ 	.byte	0x00, 0xf5, 0x21, 0x00


	//----- nvinfo : EIATTR_KPARAM_INFO
	.align		4
.L_73:
        /*0068*/ 	.byte	0x04, 0x17
        /*006a*/ 	.short	(.L_75 - .L_74)
.L_74:
        /*006c*/ 	.word	0x00000000
        /*0070*/ 	.short	0x0000
        /*0072*/ 	.short	0x0000
        /*0074*/ 	.byte	0x00, 0xf5, 0x21, 0x00


	//----- nvinfo : EIATTR_SPARSE_MMA_MASK
	.align		4
.L_75:
        /*0078*/ 	.byte	0x03, 0x50
        /*007a*/ 	.short	0x0000


	//----- nvinfo : EIATTR_MAXREG_COUNT
	.align		4
        /*007c*/ 	.byte	0x03, 0x1b
        /*007e*/ 	.short	0x00ff


	//----- nvinfo : EIATTR_NUM_BARRIERS
	.align		4
        /*0080*/ 	.byte	0x02, 0x4c
        /*0082*/ 	.byte	0x01
	.zero		1


	//----- nvinfo : EIATTR_MERCURY_ISA_VERSION
	.align		4
        /*0084*/ 	.byte	0x03, 0x5f
        /*0086*/ 	.short	0x0101


	//----- nvinfo : EIATTR_VRC_CTA_INIT_COUNT
	.align		4
        /*0088*/ 	.byte	0x02, 0x4a
	.zero		1
	.zero		1


	//----- nvinfo : EIATTR_EXIT_INSTR_OFFSETS
	.align		4
        /*008c*/ 	.byte	0x04, 0x1c
        /*008e*/ 	.short	(.L_77 - .L_76)


	//   ....[0]....
.L_76:
        /*0090*/ 	.word	0x00000750


	//   ....[1]....
        /*0094*/ 	.word	0x00000c80


	//----- nvinfo : EIATTR_CRS_STACK_SIZE
	.align		4
.L_77:
        /*0098*/ 	.byte	0x04, 0x1e
        /*009a*/ 	.short	(.L_79 - .L_78)
.L_78:
        /*009c*/ 	.word	0x00000000


	//----- nvinfo : EIATTR_CBANK_PARAM_SIZE
	.align		4
.L_79:
        /*00a0*/ 	.byte	0x03, 0x19
        /*00a2*/ 	.short	0x0030


	//----- nvinfo : EIATTR_PARAM_CBANK
	.align		4
        /*00a4*/ 	.byte	0x04, 0x0a
        /*00a6*/ 	.short	(.L_81 - .L_80)
	.align		4
.L_80:
        /*00a8*/ 	.word	index@(.nv.constant0.fast_variance_kernel)
        /*00ac*/ 	.short	0x0380
        /*00ae*/ 	.short	0x0030


	//----- nvinfo : EIATTR_SW_WAR
	.align		4
.L_81:
        /*00b0*/ 	.byte	0x04, 0x36
        /*00b2*/ 	.short	(.L_83 - .L_82)
.L_82:
        /*00b4*/ 	.word	0x00000008
.L_83:


//--------------------- .nv.info.fast_mean_kernel --------------------------
	.section	.nv.info.fast_mean_kernel,"",@"SHT_CUDA_INFO"
	.sectionflags	@""
	.align	4


	//----- nvinfo : EIATTR_CUDA_API_VERSION
	.align		4
        /*0000*/ 	.byte	0x04, 0x37
        /*0002*/ 	.short	(.L_85 - .L_84)
.L_84:
        /*0004*/ 	.word	0x00000082


	//----- nvinfo : EIATTR_KPARAM_INFO
	.align		4
.L_85:
        /*0008*/ 	.byte	0x04, 0x17
        /*000a*/ 	.short	(.L_87 - .L_86)
.L_86:
        /*000c*/ 	.word	0x00000000
        /*0010*/ 	.short	0x0004
        /*0012*/ 	.short	0x0018
        /*0014*/ 	.byte	0x00, 0xf5, 0x21, 0x00


	//----- nvinfo : EIATTR_KPARAM_INFO
	.align		4
.L_87:
        /*0018*/ 	.byte	0x04, 0x17
        /*001a*/ 	.short	(.L_89 - .L_88)
.L_88:
        /*001c*/ 	.word	0x00000000
        /*0020*/ 	.short	0x0003
        /*0022*/ 	.short	0x0010
        /*0024*/ 	.byte	0x00, 0xf0, 0x11, 0x00


	//----- nvinfo : EIATTR_KPARAM_INFO
	.align		4
.L_89:
        /*0028*/ 	.byte	0x04, 0x17
        /*002a*/ 	.short	(.L_91 - .L_90)
.L_90:
        /*002c*/ 	.word	0x00000000
        /*0030*/ 	.short	0x0002
        /*0032*/ 	.short	0x000c
        /*0034*/ 	.byte	0x00, 0xf0, 0x11, 0x00


	//----- nvinfo : EIATTR_KPARAM_INFO
	.align		4
.L_91:
        /*0038*/ 	.byte	0x04, 0x17
        /*003a*/ 	.short	(.L_93 - .L_92)
.L_92:
        /*003c*/ 	.word	0x00000000
        /*0040*/ 	.short	0x0001
        /*0042*/ 	.short	0x0008
        /*0044*/ 	.byte	0x00, 0xf0, 0x11, 0x00


	//----- nvinfo : EIATTR_KPARAM_INFO
	.align		4
.L_93:
        /*0048*/ 	.byte	0x04, 0x17
        /*004a*/ 	.short	(.L_95 - .L_94)
.L_94:
        /*004c*/ 	.word	0x00000000
        /*0050*/ 	.short	0x0000
        /*0052*/ 	.short	0x0000
        /*0054*/ 	.byte	0x00, 0xf5, 0x21, 0x00


	//----- nvinfo : EIATTR_SPARSE_MMA_MASK
	.align		4
.L_95:
        /*0058*/ 	.byte	0x03, 0x50
        /*005a*/ 	.short	0x0000


	//----- nvinfo : EIATTR_MAXREG_COUNT
	.align		4
        /*005c*/ 	.byte	0x03, 0x1b
        /*005e*/ 	.short	0x00ff


	//----- nvinfo : EIATTR_NUM_BARRIERS
	.align		4
        /*0060*/ 	.byte	0x02, 0x4c
        /*0062*/ 	.byte	0x01
	.zero		1


	//----- nvinfo : EIATTR_MERCURY_ISA_VERSION
	.align		4
        /*0064*/ 	.byte	0x03, 0x5f
        /*0066*/ 	.short	0x0101


	//----- nvinfo : EIATTR_VRC_CTA_INIT_COUNT
	.align		4
        /*0068*/ 	.byte	0x02, 0x4a
	.zero		1
	.zero		1


	//----- nvinfo : EIATTR_EXIT_INSTR_OFFSETS
	.align		4
        /*006c*/ 	.byte	0x04, 0x1c
        /*006e*/ 	.short	(.L_97 - .L_96)


	//   ....[0]....
.L_96:
        /*0070*/ 	.word	0x00000ea0


	//   ....[1]....
        /*0074*/ 	.word	0x00001290


	//----- nvinfo : EIATTR_CRS_STACK_SIZE
	.align		4
.L_97:
        /*0078*/ 	.byte	0x04, 0x1e
        /*007a*/ 	.short	(.L_99 - .L_98)
.L_98:
        /*007c*/ 	.word	0x00000000


	//----- nvinfo : EIATTR_CBANK_PARAM_SIZE
	.align		4
.L_99:
        /*0080*/ 	.byte	0x03, 0x19
        /*0082*/ 	.short	0x0020


	//----- nvinfo : EIATTR_PARAM_CBANK
	.align		4
        /*0084*/ 	.byte	0x04, 0x0a
        /*0086*/ 	.short	(.L_101 - .L_100)
	.align		4
.L_100:
        /*0088*/ 	.word	index@(.nv.constant0.fast_mean_kernel)
        /*008c*/ 	.short	0x0380
        /*008e*/ 	.short	0x0020


	//----- nvinfo : EIATTR_SW_WAR
	.align		4
.L_101:
        /*0090*/ 	.byte	0x04, 0x36
        /*0092*/ 	.short	(.L_103 - .L_102)
.L_102:
        /*0094*/ 	.word	0x00000008
.L_103:


//--------------------- .nv.info.mwa              --------------------------
	.section	.nv.info.mwa,"",@"SHT_CUDA_INFO"
	.sectionflags	@""
	.align	4


	//----- nvinfo : EIATTR_CUDA_API_VERSION
	.align		4
        /*0000*/ 	.byte	0x04, 0x37
        /*0002*/ 	.short	(.L_105 - .L_104)
.L_104:
        /*0004*/ 	.word	0x00000082


	//----- nvinfo : EIATTR_KPARAM_INFO
	.align		4
.L_105:
        /*0008*/ 	.byte	0x04, 0x17
        /*000a*/ 	.short	(.L_107 - .L_106)
.L_106:
        /*000c*/ 	.word	0x00000000
        /*0010*/ 	.short	0x0005
        /*0012*/ 	.short	0x0024
        /*0014*/ 	.byte	0x00, 0xf0, 0x11, 0x00


	//----- nvinfo : EIATTR_KPARAM_INFO
	.align		4
.L_107:
        /*0018*/ 	.byte	0x04, 0x17
        /*001a*/ 	.short	(.L_109 - .L_108)
.L_108:
        /*001c*/ 	.word	0x00000000
        /*0020*/ 	.short	0x0004
        /*0022*/ 	.short	0x0020
        /*0024*/ 	.byte	0x00, 0xf0, 0x11, 0x00


	//----- nvinfo : EIATTR_KPARAM_INFO
	.align		4
.L_109:
        /*0028*/ 	.byte	0x04, 0x17
        /*002a*/ 	.short	(.L_111 - .L_110)
.L_110:
        /*002c*/ 	.word	0x00000000
        /*0030*/ 	.short	0x0003
        /*0032*/ 	.short	0x0018
        /*0034*/ 	.byte	0x00, 0xf5, 0x21, 0x00


	//----- nvinfo : EIATTR_KPARAM_INFO
	.align		4
.L_111:
        /*0038*/ 	.byte	0x04, 0x17
        /*003a*/ 	.short	(.L_113 - .L_112)
.L_112:
        /*003c*/ 	.word	0x00000000
        /*0040*/ 	.short	0x0002
        /*0042*/ 	.short	0x0010
        /*0044*/ 	.byte	0x00, 0xf5, 0x21, 0x00


	//----- nvinfo : EIATTR_KPARAM_INFO
	.align		4
.L_113:
        /*0048*/ 	.byte	0x04, 0x17
        /*004a*/ 	.short	(.L_115 - .L_114)
.L_114:
        /*004c*/ 	.word	0x00000000
        /*0050*/ 	.short	0x0001
        /*0052*/ 	.short	0x0008
        /*0054*/ 	.byte	0x00, 0xf5, 0x21, 0x00


	//----- nvinfo : EIATTR_KPARAM_INFO
	.align		4
.L_115:
        /*0058*/ 	.byte	0x04, 0x17
        /*005a*/ 	.short	(.L_117 - .L_116)
.L_116:
        /*005c*/ 	.word	0x00000000
        /*0060*/ 	.short	0x0000
        /*0062*/ 	.short	0x0000
        /*0064*/ 	.byte	0x00, 0xf5, 0x21, 0x00


	//----- nvinfo : EIATTR_SPARSE_MMA_MASK
	.align		4
.L_117:
        /*0068*/ 	.byte	0x03, 0x50
        /*006a*/ 	.short	0x0000


	//----- nvinfo : EIATTR_MAXREG_COUNT
	.align		4
        /*006c*/ 	.byte	0x03, 0x1b
        /*006e*/ 	.short	0x00ff


	//----- nvinfo : EIATTR_MERCURY_ISA_VERSION
	.align		4
        /*0070*/ 	.byte	0x03, 0x5f
        /*0072*/ 	.short	0x0101


	//----- nvinfo : EIATTR_VRC_CTA_INIT_COUNT
	.align		4
        /*0074*/ 	.byte	0x02, 0x4a
	.zero		1
	.zero		1


	//----- nvinfo : EIATTR_EXIT_INSTR_OFFSETS
	.align		4
        /*0078*/ 	.byte	0x04, 0x1c
        /*007a*/ 	.short	(.L_119 - .L_118)


	//   ....[0]....
.L_118:
        /*007c*/ 	.word	0x00000070


	//   ....[1]....
        /*0080*/ 	.word	0x00000230


	//----- nvinfo : EIATTR_CRS_STACK_SIZE
	.align		4
.L_119:
        /*0084*/ 	.byte	0x04, 0x1e
        /*0086*/ 	.short	(.L_121 - .L_120)
.L_120:
        /*0088*/ 	.word	0x00000000


	//----- nvinfo : EIATTR_CBANK_PARAM_SIZE
	.align		4
.L_121:
        /*008c*/ 	.byte	0x03, 0x19
        /*008e*/ 	.short	0x0028


	//----- nvinfo : EIATTR_PARAM_CBANK
	.align		4
        /*0090*/ 	.byte	0x04, 0x0a
        /*0092*/ 	.short	(.L_123 - .L_122)
	.align		4
.L_122:
        /*0094*/ 	.word	index@(.nv.constant0.mwa)
        /*0098*/ 	.short	0x0380
        /*009a*/ 	.short	0x0028


	//----- nvinfo : EIATTR_SW_WAR
	.align		4
.L_123:
        /*009c*/ 	.byte	0x04, 0x36
        /*009e*/ 	.short	(.L_125 - .L_124)
.L_124:
        /*00a0*/ 	.word	0x00000008
.L_125:


//--------------------- .nv.info.var_full         --------------------------
	.section	.nv.info.var_full,"",@"SHT_CUDA_INFO"
	.sectionflags	@""
	.align	4


	//----- nvinfo : EIATTR_CUDA_API_VERSION
	.align		4
        /*0000*/ 	.byte	0x04, 0x37
        /*0002*/ 	.short	(.L_127 - .L_126)
.L_126:
        /*0004*/ 	.word	0x00000082


	//----- nvinfo : EIATTR_KPARAM_INFO
	.align		4
.L_127:
        /*0008*/ 	.byte	0x04, 0x17
        /*000a*/ 	.short	(.L_129 - .L_128)
.L_128:
        /*000c*/ 	.word	0x00000000
        /*0010*/ 	.short	0x0005
        /*0012*/ 	.short	0x0024
        /*0014*/ 	.byte	0x00, 0xf0, 0x11, 0x00


	//----- nvinfo : EIATTR_KPARAM_INFO
	.align		4
.L_129:
        /*0018*/ 	.byte	0x04, 0x17
        /*001a*/ 	.short	(.L_131 - .L_130)
.L_130:
        /*001c*/ 	.word	0x00000000
        /*0020*/ 	.short	0x0004
        /*0022*/ 	.short	0x0020
        /*0024*/ 	.byte	0x00, 0xf0, 0x11, 0x00


	//----- nvinfo : EIATTR_KPARAM_INFO
	.align		4
.L_131:
        /*0028*/ 	.byte	0x04, 0x17
        /*002a*/ 	.short	(.L_133 - .L_132)
.L_132:
        /*002c*/ 	.word	0x00000000
        /*0030*/ 	.short	0x0003
        /*0032*/ 	.short	0x0018
        /*0034*/ 	.byte	0x00, 0xf5, 0x21, 0x00


	//----- nvinfo : EIATTR_KPARAM_INFO
	.align		4
.L_133:
        /*0038*/ 	.byte	0x04, 0x17
        /*003a*/ 	.short	(.L_135 - .L_134)
.L_134:
        /*003c*/ 	.word	0x00000000
        /*0040*/ 	.short	0x0002
        /*0042*/ 	.short	0x0010
        /*0044*/ 	.byte	0x00, 0xf5, 0x21, 0x00


	//----- nvinfo : EIATTR_KPARAM_INFO
	.align		4
.L_135:
        /*0048*/ 	.byte	0x04, 0x17
        /*004a*/ 	.short	(.L_137 - .L_136)
.L_136:
        /*004c*/ 	.word	0x00000000
        /*0050*/ 	.short	0x0001
        /*0052*/ 	.short	0x0008
        /*0054*/ 	.byte	0x00, 0xf5, 0x21, 0x00


	//----- nvinfo : EIATTR_KPARAM_INFO
	.align		4
.L_137:
        /*0058*/ 	.byte	0x04, 0x17
        /*005a*/ 	.short	(.L_139 - .L_138)
.L_138:
        /*005c*/ 	.word	0x00000000
        /*0060*/ 	.short	0x0000
        /*0062*/ 	.short	0x0000
        /*0064*/ 	.byte	0x00, 0xf5, 0x21, 0x00


	//----- nvinfo : EIATTR_SPARSE_MMA_MASK
	.align		4
.L_139:
        /*0068*/ 	.byte	0x03, 0x50
        /*006a*/ 	.short	0x0000


	//----- nvinfo : EIATTR_MAXREG_COUNT
	.align		4
        /*006c*/ 	.byte	0x03, 0x1b
        /*006e*/ 	.short	0x00ff


	//----- nvinfo : EIATTR_MERCURY_ISA_VERSION
	.align		4
        /*0070*/ 	.byte	0x03, 0x5f
        /*0072*/ 	.short	0x0101


	//----- nvinfo : EIATTR_VRC_CTA_INIT_COUNT
	.align		4
        /*0074*/ 	.byte	0x02, 0x4a
	.zero		1
	.zero		1


	//----- nvinfo : EIATTR_EXIT_INSTR_OFFSETS
	.align		4
        /*0078*/ 	.byte	0x04, 0x1c
        /*007a*/ 	.short	(.L_141 - .L_140)


	//   ....[0]....
.L_140:
        /*007c*/ 	.word	0x00000070


	//   ....[1]....
        /*0080*/ 	.word	0x000003a0


	//   ....[2]....
        /*0084*/ 	.word	0x00001650


	//----- nvinfo : EIATTR_CRS_STACK_SIZE
	.align		4
.L_141:
        /*0088*/ 	.byte	0x04, 0x1e
        /*008a*/ 	.short	(.L_143 - .L_142)
.L_142:
        /*008c*/ 	.word	0x00000000


	//----- nvinfo : EIATTR_CBANK_PARAM_SIZE
	.align		4
.L_143:
        /*0090*/ 	.byte	0x03, 0x19
        /*0092*/ 	.short	0x0028


	//----- nvinfo : EIATTR_PARAM_CBANK
	.align		4
        /*0094*/ 	.byte	0x04, 0x0a
        /*0096*/ 	.short	(.L_145 - .L_144)
	.align		4
.L_144:
        /*0098*/ 	.word	index@(.nv.constant0.var_full)
        /*009c*/ 	.short	0x0380
        /*009e*/ 	.short	0x0028


	//----- nvinfo : EIATTR_SW_WAR
	.align		4
.L_145:
        /*00a0*/ 	.byte	0x04, 0x36
        /*00a2*/ 	.short	(.L_147 - .L_146)
.L_146:
        /*00a4*/ 	.word	0x00000008
.L_147:


//--------------------- .nv.info.var_cov          --------------------------
	.section	.nv.info.var_cov,"",@"SHT_CUDA_INFO"
	.sectionflags	@""
	.align	4


	//----- nvinfo : EIATTR_CUDA_API_VERSION
	.align		4
        /*0000*/ 	.byte	0x04, 0x37
        /*0002*/ 	.short	(.L_149 - .L_148)
.L_148:
        /*0004*/ 	.word	0x00000082


	//----- nvinfo : EIATTR_KPARAM_INFO
	.align		4
.L_149:
        /*0008*/ 	.byte	0x04, 0x17
        /*000a*/ 	.short	(.L_151 - .L_150)
.L_150:
        /*000c*/ 	.word	0x00000000
        /*0010*/ 	.short	0x0007
        /*0012*/ 	.short	0x002c
        /*0014*/ 	.byte	0x00, 0xf0, 0x11, 0x00


	//----- nvinfo : EIATTR_KPARAM_INFO
	.align		4
.L_151:
        /*0018*/ 	.byte	0x04, 0x17
        /*001a*/ 	.short	(.L_153 - .L_152)
.L_152:
        /*001c*/ 	.word	0x00000000
        /*0020*/ 	.short	0x0006
        /*0022*/ 	.short	0x0028
        /*0024*/ 	.byte	0x00, 0xf0, 0x11, 0x00


	//----- nvinfo : EIATTR_KPARAM_INFO
	.align		4
.L_153:
        /*0028*/ 	.byte	0x04, 0x17
        /*002a*/ 	.short	(.L_155 - .L_154)
.L_154:
        /*002c*/ 	.word	0x00000000
        /*0030*/ 	.short	0x0005
        /*0032*/ 	.short	0x0024
        /*0034*/ 	.byte	0x00, 0xf0, 0x11, 0x00


	//----- nvinfo : EIATTR_KPARAM_INFO
	.align		4
.L_155:
        /*0038*/ 	.byte	0x04, 0x17
        /*003a*/ 	.short	(.L_157 - .L_156)
.L_156:
        /*003c*/ 	.word	0x00000000
        /*0040*/ 	.short	0x0004
        /*0042*/ 	.short	0x0020
        /*0044*/ 	.byte	0x00, 0xf0, 0x11, 0x00


	//----- nvinfo : EIATTR_KPARAM_INFO
	.align		4
.L_157:
        /*0048*/ 	.byte	0x04, 0x17
        /*004a*/ 	.short	(.L_159 - .L_158)
.L_158:
        /*004c*/ 	.word	0x00000000
        /*0050*/ 	.short	0x0003
        /*0052*/ 	.short	0x0018
        /*0054*/ 	.byte	0x00, 0xf5, 0x21, 0x00


	//----- nvinfo : EIATTR_KPARAM_INFO
	.align		4
.L_159:
        /*0058*/ 	.byte	0x04, 0x17
        /*005a*/ 	.short	(.L_161 - .L_160)
.L_160:
        /*005c*/ 	.word	0x00000000
        /*0060*/ 	.short	0x0002
        /*0062*/ 	.short	0x0010
        /*0064*/ 	.byte	0x00, 0xf5, 0x21, 0x00


	//----- nvinfo : EIATTR_KPARAM_INFO
	.align		4
.L_161:
        /*0068*/ 	.byte	0x04, 0x17
        /*006a*/ 	.short	(.L_163 - .L_162)
.L_162:
        /*006c*/ 	.word	0x00000000
        /*0070*/ 	.short	0x0001
        /*0072*/ 	.short	0x0008
        /*0074*/ 	.byte	0x00, 0xf5, 0x21, 0x00


	//----- nvinfo : EIATTR_KPARAM_INFO
	.align		4
.L_163:
        /*0078*/ 	.byte	0x04, 0x17
        /*007a*/ 	.short	(.L_165 - .L_164)
.L_164:
        /*007c*/ 	.word	0x00000000
        /*0080*/ 	.short	0x0000
        /*0082*/ 	.short	0x0000
        /*0084*/ 	.byte	0x00, 0xf5, 0x21, 0x00


	//----- nvinfo : EIATTR_SPARSE_MMA_MASK
	.align		4
.L_165:
        /*0088*/ 	.byte	0x03, 0x50
        /*008a*/ 	.short	0x0000


	//----- nvinfo : EIATTR_MAXREG_COUNT
	.align		4
        /*008c*/ 	.byte	0x03, 0x1b
        /*008e*/ 	.short	0x00ff


	//----- nvinfo : EIATTR_MERCURY_ISA_VERSION
	.align		4
        /*0090*/ 	.byte	0x03, 0x5f
        /*0092*/ 	.short	0x0101


	//----- nvinfo : EIATTR_VRC_CTA_INIT_COUNT
	.align		4
        /*0094*/ 	.byte	0x02, 0x4a
	.zero		1
	.zero		1


	//----- nvinfo : EIATTR_EXIT_INSTR_OFFSETS
	.align		4
        /*0098*/ 	.byte	0x04, 0x1c
        /*009a*/ 	.short	(.L_167 - .L_166)


	//   ....[0]....
.L_166:
        /*009c*/ 	.word	0x00000070


	//   ....[1]....
        /*00a0*/ 	.word	0x000003e0


	//   ....[2]....
        /*00a4*/ 	.word	0x00002140


	//   ....[3]....
        /*00a8*/ 	.word	0x00002410


	//   ....[4]....
        /*00ac*/ 	.word	0x000026e0


	//----- nvinfo : EIATTR_CRS_STACK_SIZE
	.align		4
.L_167:
        /*00b0*/ 	.byte	0x04, 0x1e
        /*00b2*/ 	.short	(.L_169 - .L_168)
.L_168:
        /*00b4*/ 	.word	0x00000000


	//----- nvinfo : EIATTR_CBANK_PARAM_SIZE
	.align		4
.L_169:
        /*00b8*/ 	.byte	0x03, 0x19
        /*00ba*/ 	.short	0x0030


	//----- nvinfo : EIATTR_PARAM_CBANK
	.align		4
        /*00bc*/ 	.byte	0x04, 0x0a
        /*00be*/ 	.short	(.L_171 - .L_170)
	.align		4
.L_170:
        /*00c0*/ 	.word	index@(.nv.constant0.var_cov)
        /*00c4*/ 	.short	0x0380
        /*00c6*/ 	.short	0x0030


	//----- nvinfo : EIATTR_SW_WAR
	.align		4
.L_171:
        /*00c8*/ 	.byte	0x04, 0x36
        /*00ca*/ 	.short	(.L_173 - .L_172)
.L_172:
        /*00cc*/ 	.word	0x00000008
.L_173:


//--------------------- .nv.info.mean_full        --------------------------
	.section	.nv.info.mean_full,"",@"SHT_CUDA_INFO"
	.sectionflags	@""
	.align	4


	//----- nvinfo : EIATTR_CUDA_API_VERSION
	.align		4
        /*0000*/ 	.byte	0x04, 0x37
        /*0002*/ 	.short	(.L_175 - .L_174)
.L_174:
        /*0004*/ 	.word	0x00000082


	//----- nvinfo : EIATTR_KPARAM_INFO
	.align		4
.L_175:
        /*0008*/ 	.byte	0x04, 0x17
        /*000a*/ 	.short	(.L_177 - .L_176)
.L_176:
        /*000c*/ 	.word	0x00000000
        /*0010*/ 	.short	0x0003
        /*0012*/ 	.short	0x0014
        /*0014*/ 	.byte	0x00, 0xf0, 0x11, 0x00


	//----- nvinfo : EIATTR_KPARAM_INFO
	.align		4
.L_177:
        /*0018*/ 	.byte	0x04, 0x17
        /*001a*/ 	.short	(.L_179 - .L_178)
.L_178:
        /*001c*/ 	.word	0x00000000
        /*0020*/ 	.short	0x0002
        /*0022*/ 	.short	0x0010
        /*0024*/ 	.byte	0x00, 0xf0, 0x11, 0x00


	//----- nvinfo : EIATTR_KPARAM_INFO
	.align		4
.L_179:
        /*0028*/ 	.byte	0x04, 0x17
        /*002a*/ 	.short	(.L_181 - .L_180)
.L_180:
        /*002c*/ 	.word	0x00000000
        /*0030*/ 	.short	0x0001
        /*0032*/ 	.short	0x0008
        /*0034*/ 	.byte	0x00, 0xf5, 0x21, 0x00


	//----- nvinfo : EIATTR_KPARAM_INFO
	.align		4
.L_181:
        /*0038*/ 	.byte	0x04, 0x17
        /*003a*/ 	.short	(.L_183 - .L_182)
.L_182:
        /*003c*/ 	.word	0x00000000
        /*0040*/ 	.short	0x0000
        /*0042*/ 	.short	0x0000
        /*0044*/ 	.byte	0x00, 0xf5, 0x21, 0x00


	//----- nvinfo : EIATTR_SPARSE_MMA_MASK
	.align		4
.L_183:
        /*0048*/ 	.byte	0x03, 0x50
        /*004a*/ 	.short	0x0000


	//----- nvinfo : EIATTR_MAXREG_COUNT
	.align		4
        /*004c*/ 	.byte	0x03, 0x1b
        /*004e*/ 	.short	0x00ff


	//----- nvinfo : EIATTR_MERCURY_ISA_VERSION
	.align		4
        /*0050*/ 	.byte	0x03, 0x5f
        /*0052*/ 	.short	0x0101


	//----- nvinfo : EIATTR_VRC_CTA_INIT_COUNT
	.align		4
        /*0054*/ 	.byte	0x02, 0x4a
	.zero		1
	.zero		1


	//----- nvinfo : EIATTR_EXIT_INSTR_OFFSETS
	.align		4
        /*0058*/ 	.byte	0x04, 0x1c
        /*005a*/ 	.short	(.L_185 - .L_184)


	//   ....[0]....
.L_184:
        /*005c*/ 	.word	0x00000070


	//   ....[1]....
        /*0060*/ 	.word	0x00000ad0


	//   ....[2]....
        /*0064*/ 	.word	0x00000c10


	//----- nvinfo : EIATTR_CRS_STACK_SIZE
	.align		4
.L_185:
        /*0068*/ 	.byte	0x04, 0x1e
        /*006a*/ 	.short	(.L_187 - .L_186)
.L_186:
        /*006c*/ 	.word	0x00000000


	//----- nvinfo : EIATTR_CBANK_PARAM_SIZE
	.align		4
.L_187:
        /*0070*/ 	.byte	0x03, 0x19
        /*0072*/ 	.short	0x0018


	//----- nvinfo : EIATTR_PARAM_CBANK
	.align		4
        /*0074*/ 	.byte	0x04, 0x0a
        /*0076*/ 	.short	(.L_189 - .L_188)
	.align		4
.L_188:
        /*0078*/ 	.word	index@(.nv.constant0.mean_full)
        /*007c*/ 	.short	0x0380
        /*007e*/ 	.short	0x0018


	//----- nvinfo : EIATTR_SW_WAR
	.align		4
.L_189:
        /*0080*/ 	.byte	0x04, 0x36
        /*0082*/ 	.short	(.L_191 - .L_190)
.L_190:
        /*0084*/ 	.word	0x00000008
.L_191:


//--------------------- .nv.info.mean_cov         --------------------------
	.section	.nv.info.mean_cov,"",@"SHT_CUDA_INFO"
	.sectionflags	@""
	.align	4


	//----- nvinfo : EIATTR_CUDA_API_VERSION
	.align		4
        /*0000*/ 	.byte	0x04, 0x37
        /*0002*/ 	.short	(.L_193 - .L_192)
.L_192:
        /*0004*/ 	.word	0x00000082


	//----- nvinfo : EIATTR_KPARAM_INFO
	.align		4
.L_193:
        /*0008*/ 	.byte	0x04, 0x17
        /*000a*/ 	.short	(.L_195 - .L_194)
.L_194:
        /*000c*/ 	.word	0x00000000
        /*0010*/ 	.short	0x0005
        /*0012*/ 	.short	0x001c
        /*0014*/ 	.byte	0x00, 0xf0, 0x11, 0x00


	//----- nvinfo : EIATTR_KPARAM_INFO
	.align		4
.L_195:
        /*0018*/ 	.byte	0x04, 0x17
        /*001a*/ 	.short	(.L_197 - .L_196)
.L_196:
        /*001c*/ 	.word	0x00000000
        /*0020*/ 	.short	0x0004
        /*0022*/ 	.short	0x0018
        /*0024*/ 	.byte	0x00, 0xf0, 0x11, 0x00


	//----- nvinfo : EIATTR_KPARAM_INFO
	.align		4
.L_197:
        /*0028*/ 	.byte	0x04, 0x17
        /*002a*/ 	.short	(.L_199 - .L_198)
.L_198:
        /*002c*/ 	.word	0x00000000
        /*0030*/ 	.short	0x0003
        /*0032*/ 	.short	0x0014
        /*0034*/ 	.byte	0x00, 0xf0, 0x11, 0x00


	//----- nvinfo : EIATTR_KPARAM_INFO
	.align		4
.L_199:
        /*0038*/ 	.byte	0x04, 0x17
        /*003a*/ 	.short	(.L_201 - .L_200)
.L_200:
        /*003c*/ 	.word	0x00000000
        /*0040*/ 	.short	0x0002
        /*0042*/ 	.short	0x0010
        /*0044*/ 	.byte	0x00, 0xf0, 0x11, 0x00


	//----- nvinfo : EIATTR_KPARAM_INFO
	.align		4
.L_201:
        /*0048*/ 	.byte	0x04, 0x17
        /*004a*/ 	.short	(.L_203 - .L_202)
.L_202:
        /*004c*/ 	.word	0x00000000
        /*0050*/ 	.short	0x0001
        /*0052*/ 	.short	0x0008
        /*0054*/ 	.byte	0x00, 0xf5, 0x21, 0x00


	//----- nvinfo : EIATTR_KPARAM_INFO
	.align		4
.L_203:
        /*0058*/ 	.byte	0x04, 0x17
        /*005a*/ 	.short	(.L_205 - .L_204)
.L_204:
        /*005c*/ 	.word	0x00000000
        /*0060*/ 	.short	0x0000
        /*0062*/ 	.short	0x0000
        /*0064*/ 	.byte	0x00, 0xf5, 0x21, 0x00


	//----- nvinfo : EIATTR_SPARSE_MMA_MASK
	.align		4
.L_205:
        /*0068*/ 	.byte	0x03, 0x50
        /*006a*/ 	.short	0x0000


	//----- nvinfo : EIATTR_MAXREG_COUNT
	.align		4
        /*006c*/ 	.byte	0x03, 0x1b
        /*006e*/ 	.short	0x00ff


	//----- nvinfo : EIATTR_MERCURY_ISA_VERSION
	.align		4
        /*0070*/ 	.byte	0x03, 0x5f
        /*0072*/ 	.short	0x0101


	//----- nvinfo : EIATTR_VRC_CTA_INIT_COUNT
	.align		4
        /*0074*/ 	.byte	0x02, 0x4a
	.zero		1
	.zero		1


	//----- nvinfo : EIATTR_EXIT_INSTR_OFFSETS
	.align		4
        /*0078*/ 	.byte	0x04, 0x1c
        /*007a*/ 	.short	(.L_207 - .L_206)


	//   ....[0]....
.L_206:
        /*007c*/ 	.word	0x00000070


	//   ....[1]....
        /*0080*/ 	.word	0x00000a50


	//   ....[2]....
        /*0084*/ 	.word	0x00000b80


	//   ....[3]....
        /*0088*/ 	.word	0x00000cb0


	//   ....[4]....
        /*008c*/ 	.word	0x00000de0


	//----- nvinfo : EIATTR_CRS_STACK_SIZE
	.align		4
.L_207:
        /*0090*/ 	.byte	0x04, 0x1e
        /*0092*/ 	.short	(.L_209 - .L_208)
.L_208:
        /*0094*/ 	.word	0x00000000


	//----- nvinfo : EIATTR_CBANK_PARAM_SIZE
	.align		4
.L_209:
        /*0098*/ 	.byte	0x03, 0x19
        /*009a*/ 	.short	0x0020


	//----- nvinfo : EIATTR_PARAM_CBANK
	.align		4
        /*009c*/ 	.byte	0x04, 0x0a
        /*009e*/ 	.short	(.L_211 - .L_210)
	.align		4
.L_210:
        /*00a0*/ 	.word	index@(.nv.constant0.mean_cov)
        /*00a4*/ 	.short	0x0380
        /*00a6*/ 	.short	0x0020


	//----- nvinfo : EIATTR_SW_WAR
	.align		4
.L_211:
        /*00a8*/ 	.byte	0x04, 0x36
        /*00aa*/ 	.short	(.L_213 - .L_212)
.L_212:
        /*00ac*/ 	.word	0x00000008
.L_213:


//--------------------- .nv.callgraph             --------------------------
	.section	.nv.callgraph,"",@"SHT_CUDA_CALLGRAPH"
	.align	4
	.sectionentsize	8
	.align		4
        /*0000*/ 	.word	0x00000000
	.align		4
        /*0004*/ 	.word	0xffffffff
	.align		4
        /*0008*/ 	.word	0x00000000
	.align		4
        /*000c*/ 	.word	0xfffffffe
	.align		4
        /*0010*/ 	.word	0x00000000
	.align		4
        /*0014*/ 	.word	0xfffffffd
	.align		4
        /*0018*/ 	.word	0x00000000
	.align		4
        /*001c*/ 	.word	0xfffffffc


//--------------------- .text.fast_variance_kernel --------------------------
	.section	.text.fast_variance_kernel,"ax",@progbits
	.align	128
        .global         fast_variance_kernel
        .type           fast_variance_kernel,@function
        .size           fast_variance_kernel,(.L_x_199 - fast_variance_kernel)
        .other          fast_variance_kernel,@"STO_CUDA_ENTRY STV_DEFAULT"
fast_variance_kernel:
.text.fast_variance_kernel:
[----:B------:R-:W-:Y:S01]  /*0000*/  LDC R1, c[0x0][0x37c] ;  /* 0x0000df00ff017b82 */ /* 0x000fe20000000800 */
[----:B------:R-:W0:Y:S07]  /*0010*/  S2R R0, SR_TID.X ;  /* 0x0000000000007919 */ /* 0x000e2e0000002100 */
[----:B------:R-:W1:Y:S01]  /*0020*/  S2UR UR6, SR_CgaCtaId ;  /* 0x00000000000679c3 */ /* 0x000e620000008800 */
[----:B------:R-:W-:Y:S01]  /*0030*/  UMOV UR4, 0x400 ;  /* 0x0000040000047882 */ /* 0x000fe20000000000 */
[----:B------:R-:W2:Y:S01]  /*0040*/  LDCU UR7, c[0x0][0x398] ;  /* 0x00007300ff0777ac */ /* 0x000ea20008000800 */
[----:B------:R-:W3:Y:S01]  /*0050*/  S2R R2, SR_CTAID.X ;  /* 0x0000000000027919 */ /* 0x000ee20000002500 */
[----:B------:R-:W4:Y:S01]  /*0060*/  LDCU.64 UR8, c[0x0][0x358] ;  /* 0x00006b00ff0877ac */ /* 0x000f220008000a00 */
[----:B--2---:R-:W-:-:S02]  /*0070*/  UISETP.GE.AND UP0, UPT, UR7, 0x1, UPT ;  /* 0x000000010700788c */ /* 0x004fc4000bf06270 */
[----:B-1----:R-:W-:Y:S01]  /*0080*/  ULEA UR6, UR6, UR4, 0x18 ;  /* 0x0000000406067291 */ /* 0x002fe2000f8ec0ff */
[----:B------:R-:W1:Y:S05]  /*0090*/  LDCU UR4, c[0x0][0x390] ;  /* 0x00007200ff0477ac */ /* 0x000e6a0008000800 */
[----:B0-----:R-:W-:-:S05]  /*00a0*/  LEA R3, R0, UR6, 0x2 ;  /* 0x0000000600037c11 */ /* 0x001fca000f8e10ff */
[----:B------:R0:W-:Y:S01]  /*00b0*/  STS [R3], RZ ;  /* 0x000000ff03007388 */ /* 0x0001e20000000800 */
[----:B-1----:R-:W-:-:S09]  /*00c0*/  UISETP.LT.OR UP0, UPT, UR4, 0x1, !UP0 ;  /* 0x000000010400788c */ /* 0x002fd2000c701670 */
[----:B0--34-:R-:W-:Y:S05]  /*00d0*/  BRA.U UP0, `(.L_x_0) ;  /* 0x0000000500947547 */ /* 0x019fea000b800000 */
[----:B------:R-:W0:Y:S01]  /*00e0*/  LDC.64 R4, c[0x0][0x388] ;  /* 0x0000e200ff047b82 */ /* 0x000e220000000a00 */
[----:B------:R-:W-:Y:S01]  /*00f0*/  HFMA2 R8, -RZ, RZ, 0, 0 ;  /* 0x00000000ff087431 */ /* 0x000fe200000001ff */
[----:B------:R-:W-:Y:S01]  /*0100*/  UMOV UR4, URZ ;  /* 0x000000ff00047c82 */ /* 0x000fe20008000000 */
[----:B0-----:R-:W-:-:S07]  /*0110*/  IMAD.WIDE.U32 R4, R2, 0x4, R4 ;  /* 0x0000000402047825 */ /* 0x001fce00078e0004 */
.L_x_5:
[----:B------:R-:W0:Y:S01]  /*0120*/  LDC.64 R10, c[0x0][0x390] ;  /* 0x0000e400ff0a7b82 */ /* 0x000e220000000a00 */
[----:B------:R-:W1:Y:S01]  /*0130*/  LDCU UR5, c[0x0][0x398] ;  /* 0x00007300ff0577ac */ /* 0x000e620008000800 */
[----:B------:R-:W-:Y:S01]  /*0140*/  MOV R9, R0 ;  /* 0x0000000000097202 */ /* 0x000fe20000000f00 */
[----:B------:R-:W2:Y:S05]  /*0150*/  LDCU UR7, c[0x0][0x398] ;  /* 0x00007300ff0777ac */ /* 0x000eaa0008000800 */
[----:B---3--:R-:W3:Y:S01]  /*0160*/  LDC.64 R6, c[0x0][0x380] ;  /* 0x0000e000ff067b82 */ /* 0x008ee20000000a00 */
[----:B0-----:R-:W-:Y:S01]  /*0170*/  IMAD R11, R11, UR4, R2 ;  /* 0x000000040b0b7c24 */ /* 0x001fe2000f8e0202 */
[----:B------:R-:W-:-:S03]  /*0180*/  UIADD3 UR4, UPT, UPT, UR4, 0x1, URZ ;  /* 0x0000000104047890 */ /* 0x000fc6000fffe0ff */
[----:B-1----:R-:W-:Y:S01]  /*0190*/  IMAD R11, R11, UR5, R0 ;  /* 0x000000050b0b7c24 */ /* 0x002fe2000f8e0200 */
[----:B------:R-:W-:Y:S02]  /*01a0*/  UMOV UR5, URZ ;  /* 0x000000ff00057c82 */ /* 0x000fe40008000000 */
[----:B--2---:R-:W-:-:S13]  /*01b0*/  ISETP.NE.AND P0, PT, R10, UR4, PT ;  /* 0x000000040a007c0c */ /* 0x004fda000bf05270 */
.L_x_4:
[----:B------:R-:W-:Y:S01]  /*01c0*/  ISETP.GE.AND P1, PT, R9, UR7, PT ;  /* 0x0000000709007c0c */ /* 0x000fe2000bf26270 */
[----:B------:R-:W-:Y:S01]  /*01d0*/  UIADD3 UR5, UPT, UPT, UR5, 0x400, URZ ;  /* 0x0000040005057890 */ /* 0x000fe2000fffe0ff */
[----:B------:R-:W-:Y:S01]  /*01e0*/  BSSY.RECONVERGENT B0, `(.L_x_1) ;  /* 0x000004e000007945 */ /* 0x000fe20003800200 */
[----:B------:R-:W-:Y:S02]  /*01f0*/  HFMA2 R15, -RZ, RZ, 0, 0 ;  /* 0x00000000ff0f7431 */ /* 0x000fe400000001ff */
[----:B------:R-:W-:-:S08]  /*0200*/  UISETP.GE.AND UP0, UPT, UR5, UR7, UPT ;  /* 0x000000070500728c */ /* 0x000fd0000bf06270 */
[----:B------:R-:W-:Y:S05]  /*0210*/  @P1 BRA `(.L_x_2) ;  /* 0x0000000400281947 */ /* 0x000fea0003800000 */
[----:B---3--:R-:W-:Y:S01]  /*0220*/  IMAD.WIDE R12, R11, 0x4, R6 ;  /* 0x000000040b0c7825 */ /* 0x008fe200078e0206 */
[----:B------:R-:W2:Y:S04]  /*0230*/  LDG.E R15, desc[UR8][R4.64] ;  /* 0x00000008040f7981 */ /* 0x000ea8000c1e1900 */
[----:B------:R-:W2:Y:S02]  /*0240*/  LDG.E R10, desc[UR8][R12.64] ;  /* 0x000000080c0a7981 */ /* 0x000ea4000c1e1900 */
[----:B--2---:R-:W-:Y:S01]  /*0250*/  FADD R10, R10, -R15 ;  /* 0x8000000f0a0a7221 */ /* 0x004fe20000000000 */
[----:B------:R-:W-:-:S04]  /*0260*/  MOV R15, 0x3f800000 ;  /* 0x3f800000000f7802 */ /* 0x000fc80000000f00 */
[----:B------:R-:W-:-:S13]  /*0270*/  FSETP.NEU.AND P1, PT, R10, 1, PT ;  /* 0x3f8000000a00780b */ /* 0x000fda0003f2d000 */
[----:B------:R-:W-:Y:S05]  /*0280*/  @!P1 BRA `(.L_x_2) ;  /* 0x00000004000c9947 */ /* 0x000fea0003800000 */
[----:B------:R-:W-:-:S13]  /*0290*/  FSETP.NAN.AND P1, PT, |R10|, |R10|, PT ;  /* 0x4000000a0a00720b */ /* 0x000fda0003f28200 */
[----:B------:R-:W-:Y:S05]  /*02a0*/  @P1 BRA `(.L_x_3) ;  /* 0x0000000400001947 */ /* 0x000fea0003800000 */
[C---:B------:R-:W-:Y:S01]  /*02b0*/  FMUL R13, |R10|.reuse, 16777216 ;  /* 0x4b8000000a0d7820 */ /* 0x040fe20000400200 */
[C---:B------:R-:W-:Y:S02]  /*02c0*/  FSETP.GEU.AND P1, PT, |R10|.reuse, 1.175494350822287508e-38, PT ;  /* 0x008000000a00780b */ /* 0x040fe40003f2e200 */
[----:B------:R-:W-:Y:S02]  /*02d0*/  MOV R19, 0x3a2c32e4 ;  /* 0x3a2c32e400137802 */ /* 0x000fe40000000f00 */
[----:B------:R-:W-:Y:S02]  /*02e0*/  FSEL R13, R13, |R10|, !P1 ;  /* 0x4000000a0d0d7208 */ /* 0x000fe40004800000 */
[----:B------:R-:W-:Y:S02]  /*02f0*/  FSEL R16, RZ, -24, P1 ;  /* 0xc1c00000ff107808 */ /* 0x000fe40000800000 */
[----:B------:R-:W-:Y:S02]  /*0300*/  IADD3 R12, PT, PT, R13, -0x3f3504f3, RZ ;  /* 0xc0cafb0d0d0c7810 */ /* 0x000fe40007ffe0ff */
[----:B------:R-:W-:-:S02]  /*0310*/  FSETP.NEU.AND P4, PT, R10, RZ, PT ;  /* 0x000000ff0a00720b */ /* 0x000fc40003f8d000 */
[----:B------:R-:W-:-:S04]  /*0320*/  LOP3.LUT R12, R12, 0xff800000, RZ, 0xc0, !PT ;  /* 0xff8000000c0c7812 */ /* 0x000fc800078ec0ff */
[----:B------:R-:W-:-:S05]  /*0330*/  IADD3 R13, PT, PT, R13, -R12, RZ ;  /* 0x8000000c0d0d7210 */ /* 0x000fca0007ffe0ff */
[C---:B------:R-:W-:Y:S01]  /*0340*/  FADD R14, R13.reuse, 1 ;  /* 0x3f8000000d0e7421 */ /* 0x040fe20000000000 */
[----:B------:R-:W-:Y:S01]  /*0350*/  FADD R17, R13, -1 ;  /* 0xbf8000000d117421 */ /* 0x000fe20000000000 */
[----:B------:R-:W-:-:S03]  /*0360*/  I2FP.F32.S32 R13, R12 ;  /* 0x0000000c000d7245 */ /* 0x000fc60000201400 */
[----:B------:R-:W-:Y:S01]  /*0370*/  FADD R15, R17, R17 ;  /* 0x00000011110f7221 */ /* 0x000fe20000000000 */
[----:B------:R-:W0:Y:S03]  /*0380*/  MUFU.RCP R14, R14 ;  /* 0x0000000e000e7308 */ /* 0x000e260000001000 */
[----:B0-----:R-:W-:Y:S01]  /*0390*/  FMUL R12, R14, R15 ;  /* 0x0000000f0e0c7220 */ /* 0x001fe20000400000 */
[----:B------:R-:W-:-:S03]  /*03a0*/  FFMA R15, R13, 1.1920928955078125e-07, R16 ;  /* 0x340000000d0f7823 */ /* 0x000fc60000000010 */
[----:B------:R-:W-:Y:S01]  /*03b0*/  FADD R18, R17, -R12 ;  /* 0x8000000c11127221 */ /* 0x000fe20000000000 */
[CC--:B------:R-:W-:Y:S01]  /*03c0*/  FMUL R16, R12.reuse, R12.reuse ;  /* 0x0000000c0c107220 */ /* 0x0c0fe20000400000 */
[----:B------:R-:W-:Y:S02]  /*03d0*/  FFMA R13, R12, 1.4426950216293334961, R15 ;  /* 0x3fb8aa3b0c0d7823 */ /* 0x000fe4000000000f */
[----:B------:R-:W-:Y:S01]  /*03e0*/  FADD R18, R18, R18 ;  /* 0x0000001212127221 */ /* 0x000fe20000000000 */
[C---:B------:R-:W-:Y:S01]  /*03f0*/  FFMA R19, R16.reuse, R19, 0.0032181653659790754318 ;  /* 0x3b52e7db10137423 */ /* 0x040fe20000000013 */
[----:B------:R-:W-:Y:S02]  /*0400*/  FADD R15, R15, -R13 ;  /* 0x8000000d0f0f7221 */ /* 0x000fe40000000000 */
[----:B------:R-:W-:Y:S01]  /*0410*/  FFMA R17, R17, -R12, R18 ;  /* 0x8000000c11117223 */ /* 0x000fe20000000012 */
[----:B------:R-:W-:Y:S01]  /*0420*/  FFMA R19, R16, R19, 0.018033718690276145935 ;  /* 0x3c93bb7310137423 */ /* 0x000fe20000000013 */
[----:B------:R-:W-:-:S02]  /*0430*/  FFMA R18, R12, 1.4426950216293334961, R15 ;  /* 0x3fb8aa3b0c127823 */ /* 0x000fc4000000000f */
[----:B------:R-:W-:Y:S01]  /*0440*/  FMUL R17, R14, R17 ;  /* 0x000000110e117220 */ /* 0x000fe20000400000 */
[----:B------:R-:W-:-:S03]  /*0450*/  FFMA R19, R16, R19, 0.12022458761930465698 ;  /* 0x3df6384f10137423 */ /* 0x000fc60000000013 */
[----:B------:R-:W-:Y:S01]  /*0460*/  FFMA R15, R17, 1.4426950216293334961, R18 ;  /* 0x3fb8aa3b110f7823 */ /* 0x000fe20000000012 */
[----:B------:R-:W-:-:S03]  /*0470*/  FMUL R19, R16, R19 ;  /* 0x0000001310137220 */ /* 0x000fc60000400000 */
[----:B------:R-:W-:Y:S01]  /*0480*/  FFMA R16, R12, 1.9251366722983220825e-08, R15 ;  /* 0x32a55e340c107823 */ /* 0x000fe2000000000f */
[----:B------:R-:W-:-:S04]  /*0490*/  FMUL R14, R19, 3 ;  /* 0x40400000130e7820 */ /* 0x000fc80000400000 */
[----:B------:R-:W-:Y:S01]  /*04a0*/  FFMA R14, R17, R14, R16 ;  /* 0x0000000e110e7223 */ /* 0x000fe20000000010 */
[----:B------:R-:W-:-:S03]  /*04b0*/  HFMA2 R16, -RZ, RZ, 0.64013671875, -15.109375 ;  /* 0x391fcb8eff107431 */ /* 0x000fc600000001ff */
[----:B------:R-:W-:-:S04]  /*04c0*/  FFMA R14, R12, R19, R14 ;  /* 0x000000130c0e7223 */ /* 0x000fc8000000000e */
[----:B------:R-:W-:-:S04]  /*04d0*/  FADD R15, R13, R14 ;  /* 0x0000000e0d0f7221 */ /* 0x000fc80000000000 */
[----:B------:R-:W-:Y:S01]  /*04e0*/  FMUL R12, R15, 2 ;  /* 0x400000000f0c7820 */ /* 0x000fe20000400000 */
[----:B------:R-:W-:-:S03]  /*04f0*/  FADD R13, -R13, R15 ;  /* 0x0000000f0d0d7221 */ /* 0x000fc60000000100 */
[----:B------:R-:W0:Y:S01]  /*0500*/  FRND R17, R12 ;  /* 0x0000000c00117307 */ /* 0x000e220000201000 */
[----:B------:R-:W-:Y:S01]  /*0510*/  FADD R14, R14, -R13 ;  /* 0x8000000d0e0e7221 */ /* 0x000fe20000000000 */
[----:B------:R-:W-:Y:S01]  /*0520*/  FFMA R15, R15, 2, -R12 ;  /* 0x400000000f0f7823 */ /* 0x000fe2000000080c */
[C---:B------:R-:W-:Y:S02]  /*0530*/  FSETP.GT.AND P2, PT, |R12|.reuse, 152, PT ;  /* 0x431800000c00780b */ /* 0x040fe40003f44200 */
[----:B------:R-:W-:Y:S01]  /*0540*/  FSETP.GEU.AND P3, PT, R12, RZ, PT ;  /* 0x000000ff0c00720b */ /* 0x000fe20003f6e000 */
[----:B------:R-:W-:Y:S02]  /*0550*/  FFMA R14, R14, 2, R15 ;  /* 0x400000000e0e7823 */ /* 0x000fe4000000000f */
[----:B------:R-:W1:Y:S01]  /*0560*/  F2I.NTZ R15, R12 ;  /* 0x0000000c000f7305 */ /* 0x000e620000203100 */
[----:B0-----:R-:W-:Y:S01]  /*0570*/  FADD R13, R12, -R17 ;  /* 0x800000110c0d7221 */ /* 0x001fe20000000000 */
[----:B------:R-:W-:-:S03]  /*0580*/  FSETP.GT.AND P1, PT, R17, RZ, PT ;  /* 0x000000ff1100720b */ /* 0x000fc60003f24000 */
[----:B------:R-:W-:-:S04]  /*0590*/  FADD R13, R13, R14 ;  /* 0x0000000e0d0d7221 */ /* 0x000fc80000000000 */
[----:B------:R-:W-:-:S04]  /*05a0*/  FFMA R14, R13, R16, 0.0013391353422775864601 ;  /* 0x3aaf85ed0d0e7423 */ /* 0x000fc80000000010 */
[----:B------:R-:W-:-:S04]  /*05b0*/  FFMA R14, R13, R14, 0.0096188392490148544312 ;  /* 0x3c1d98560d0e7423 */ /* 0x000fc8000000000e */
[----:B------:R-:W-:-:S04]  /*05c0*/  FFMA R14, R13, R14, 0.055503588169813156128 ;  /* 0x3d6357bb0d0e7423 */ /* 0x000fc8000000000e */
[C---:B------:R-:W-:Y:S01]  /*05d0*/  FFMA R16, R13.reuse, R14, 0.24022644758224487305 ;  /* 0x3e75fdec0d107423 */ /* 0x040fe2000000000e */
[----:B------:R-:W-:Y:S02]  /*05e0*/  SEL R14, RZ, 0x83000000, P1 ;  /* 0x83000000ff0e7807 */ /* 0x000fe40000800000 */
[----:B------:R-:W-:Y:S01]  /*05f0*/  FSETP.NEU.AND P1, PT, |R10|, +INF , PT ;  /* 0x7f8000000a00780b */ /* 0x000fe20003f2d200 */
[----:B------:R-:W-:Y:S01]  /*0600*/  FFMA R18, R13, R16, 0.69314718246459960938 ;  /* 0x3f3172180d127423 */ /* 0x000fe20000000010 */
[----:B-1----:R-:W-:Y:S02]  /*0610*/  LEA R16, R15, -R14, 0x17 ;  /* 0x8000000e0f107211 */ /* 0x002fe400078eb8ff */
[----:B------:R-:W-:Y:S01]  /*0620*/  IADD3 R14, PT, PT, R14, 0x7f000000, RZ ;  /* 0x7f0000000e0e7810 */ /* 0x000fe20007ffe0ff */
[----:B------:R-:W-:Y:S01]  /*0630*/  FFMA R13, R13, R18, 1 ;  /* 0x3f8000000d0d7423 */ /* 0x000fe20000000012 */
[----:B------:R-:W-:-:S03]  /*0640*/  FSEL R15, RZ, +INF , !P3 ;  /* 0x7f800000ff0f7808 */ /* 0x000fc60005800000 */
[----:B------:R-:W-:-:S04]  /*0650*/  FMUL R13, R14, R13 ;  /* 0x0000000d0e0d7220 */ /* 0x000fc80000400000 */
[----:B------:R-:W-:Y:S01]  /*0660*/  @!P2 FMUL R15, R16, R13 ;  /* 0x0000000d100fa220 */ /* 0x000fe20000400000 */
[----:B------:R-:W-:Y:S06]  /*0670*/  @P1 BRA P4, `(.L_x_2) ;  /* 0x0000000000101947 */ /* 0x000fec0002000000 */
[----:B------:R-:W-:-:S05]  /*0680*/  FADD R10, R10, R10 ;  /* 0x0000000a0a0a7221 */ /* 0x000fca0000000000 */
[----:B------:R-:W-:Y:S01]  /*0690*/  LOP3.LUT R15, R10, 0x7fffffff, RZ, 0xc0, !PT ;  /* 0x7fffffff0a0f7812 */ /* 0x000fe200078ec0ff */
[----:B------:R-:W-:Y:S06]  /*06a0*/  BRA `(.L_x_2) ;  /* 0x0000000000047947 */ /* 0x000fec0003800000 */
.L_x_3:
[----:B------:R-:W-:-:S07]  /*06b0*/  FADD R15, R10, 2 ;  /* 0x400000000a0f7421 */ /* 0x000fce0000000000 */
.L_x_2:
[----:B------:R-:W-:Y:S05]  /*06c0*/  BSYNC.RECONVERGENT B0 ;  /* 0x0000000000007941 */ /* 0x000fea0003800200 */
.L_x_1:
[----:B------:R-:W-:Y:S01]  /*06d0*/  FADD R8, R15, R8 ;  /* 0x000000080f087221 */ /* 0x000fe20000000000 */
[----:B------:R-:W-:Y:S02]  /*06e0*/  IADD3 R9, PT, PT, R9, 0x400, RZ ;  /* 0x0000040009097810 */ /* 0x000fe40007ffe0ff */
[----:B------:R-:W-:Y:S01]  /*06f0*/  IADD3 R11, PT, PT, R11, 0x400, RZ ;  /* 0x000004000b0b7810 */ /* 0x000fe20007ffe0ff */
[----:B------:R-:W-:Y:S06]  /*0700*/  BRA.U !UP0, `(.L_x_4) ;  /* 0xfffffff908ac7547 */ /* 0x000fec000b83ffff */
[----:B------:R-:W-:Y:S05]  /*0710*/  @P0 BRA `(.L_x_5) ;  /* 0xfffffff800800947 */ /* 0x000fea000383ffff */
[----:B------:R0:W-:Y:S02]  /*0720*/  STS [R3], R8 ;  /* 0x0000000803007388 */ /* 0x0001e40000000800 */
.L_x_0:
[----:B------:R-:W-:Y:S01]  /*0730*/  BAR.SYNC.DEFER_BLOCKING 0x0 ;  /* 0x0000000000007b1d */ /* 0x000fe20000010000 */
[----:B------:R-:W-:-:S13]  /*0740*/  ISETP.NE.AND P0, PT, R0, RZ, PT ;  /* 0x000000ff0000720c */ /* 0x000fda0003f05270 */
[----:B------:R-:W-:Y:S05]  /*0750*/  @P0 EXIT ;  /* 0x000000000000094d */ /* 0x000fea0003800000 */
[----:B------:R-:W-:Y:S01]  /*0760*/  HFMA2 R0, -RZ, RZ, 0, 3.814697265625e-06 ;  /* 0x00000040ff007431 */ /* 0x000fe200000001ff */
[----:B0-----:R-:W-:-:S07]  /*0770*/  MOV R3, RZ ;  /* 0x000000ff00037202 */ /* 0x001fce0000000f00 */
.L_x_6:
[----:B------:R-:W0:Y:S04]  /*0780*/  LDS.128 R12, [R0+UR6+-0x40] ;  /* 0xffffc006000c7984 */ /* 0x000e280008000c00 */
[----:B---3--:R-:W1:Y:S04]  /*0790*/  LDS.128 R4, [R0+UR6+-0x30] ;  /* 0xffffd00600047984 */ /* 0x008e680008000c00 */
[----:B------:R-:W2:Y:S04]  /*07a0*/  LDS.128 R8, [R0+UR6+-0x20] ;  /* 0xffffe00600087984 */ /* 0x000ea80008000c00 */
[----:B------:R-:W3:Y:S01]  /*07b0*/  LDS.128 R16, [R0+UR6+-0x10] ;  /* 0xfffff00600107984 */ /* 0x000ee20008000c00 */
[----:B0-----:R-:W-:-:S04]  /*07c0*/  FADD R12, R12, R3 ;  /* 0x000000030c0c7221 */ /* 0x001fc80000000000 */
[----:B------:R-:W-:-:S04]  /*07d0*/  FADD R13, R12, R13 ;  /* 0x0000000d0c0d7221 */ /* 0x000fc80000000000 */
[----:B------:R-:W-:-:S04]  /*07e0*/  FADD R14, R13, R14 ;  /* 0x0000000e0d0e7221 */ /* 0x000fc80000000000 */
[----:B------:R-:W-:-:S04]  /*07f0*/  FADD R15, R14, R15 ;  /* 0x0000000f0e0f7221 */ /* 0x000fc80000000000 */
[----:B-1----:R-:W-:Y:S02]  /*0800*/  FADD R4, R15, R4 ;  /* 0x000000040f047221 */ /* 0x002fe40000000000 */
[----:B------:R-:W0:Y:S02]  /*0810*/  LDS.128 R12, [R0+UR6] ;  /* 0x00000006000c7984 */ /* 0x000e240008000c00 */
[----:B------:R-:W-:-:S04]  /*0820*/  FADD R5, R4, R5 ;  /* 0x0000000504057221 */ /* 0x000fc80000000000 */
[----:B------:R-:W-:-:S04]  /*0830*/  FADD R6, R5, R6 ;  /* 0x0000000605067221 */ /* 0x000fc80000000000 */
[----:B------:R-:W-:-:S04]  /*0840*/  FADD R7, R6, R7 ;  /* 0x0000000706077221 */ /* 0x000fc80000000000 */
[----:B--2---:R-:W-:Y:S02]  /*0850*/  FADD R8, R7, R8 ;  /* 0x0000000807087221 */ /* 0x004fe40000000000 */
[----:B------:R-:W1:Y:S02]  /*0860*/  LDS.128 R4, [R0+UR6+0x10] ;  /* 0x0000100600047984 */ /* 0x000e640008000c00 */
[----:B------:R-:W-:-:S04]  /*0870*/  FADD R9, R8, R9 ;  /* 0x0000000908097221 */ /* 0x000fc80000000000 */
[----:B------:R-:W-:-:S04]  /*0880*/  FADD R10, R9, R10 ;  /* 0x0000000a090a7221 */ /* 0x000fc80000000000 */
[----:B------:R-:W-:-:S04]  /*0890*/  FADD R11, R10, R11 ;  /* 0x0000000b0a0b7221 */ /* 0x000fc80000000000 */
[----:B---3--:R-:W-:Y:S02]  /*08a0*/  FADD R16, R11, R16 ;  /* 0x000000100b107221 */ /* 0x008fe40000000000 */
[----:B------:R-:W2:Y:S02]  /*08b0*/  LDS.128 R8, [R0+UR6+0x20] ;  /* 0x0000200600087984 */ /* 0x000ea40008000c00 */
[----:B------:R-:W-:-:S04]  /*08c0*/  FADD R17, R16, R17 ;  /* 0x0000001110117221 */ /* 0x000fc80000000000 */
[----:B------:R-:W-:-:S04]  /*08d0*/  FADD R18, R17, R18 ;  /* 0x0000001211127221 */ /* 0x000fc80000000000 */
[----:B------:R-:W-:-:S04]  /*08e0*/  FADD R19, R18, R19 ;  /* 0x0000001312137221 */ /* 0x000fc80000000000 */
[----:B0-----:R-:W-:Y:S02]  /*08f0*/  FADD R12, R19, R12 ;  /* 0x0000000c130c7221 */ /* 0x001fe40000000000 */
[----:B------:R0:W3:Y:S02]  /*0900*/  LDS.128 R16, [R0+UR6+0x30] ;  /* 0x0000300600107984 */ /* 0x0000e40008000c00 */
[----:B------:R-:W-:-:S04]  /*0910*/  FADD R13, R12, R13 ;  /* 0x0000000d0c0d7221 */ /* 0x000fc80000000000 */
[----:B------:R-:W-:Y:S01]  /*0920*/  FADD R14, R13, R14 ;  /* 0x0000000e0d0e7221 */ /* 0x000fe20000000000 */
[----:B0-----:R-:W-:-:S03]  /*0930*/  IADD3 R0, PT, PT, R0, 0x80, RZ ;  /* 0x0000008000007810 */ /* 0x001fc60007ffe0ff */
[----:B------:R-:W-:Y:S01]  /*0940*/  FADD R15, R14, R15 ;  /* 0x0000000f0e0f7221 */ /* 0x000fe20000000000 */
[----:B------:R-:W-:-:S03]  /*0950*/  ISETP.NE.AND P0, PT, R0, 0x1040, PT ;  /* 0x000010400000780c */ /* 0x000fc60003f05270 */
[----:B-1----:R-:W-:-:S04]  /*0960*/  FADD R4, R15, R4 ;  /* 0x000000040f047221 */ /* 0x002fc80000000000 */
[----:B------:R-:W-:-:S04]  /*0970*/  FADD R5, R4, R5 ;  /* 0x0000000504057221 */ /* 0x000fc80000000000 */
[----:B------:R-:W-:-:S04]  /*0980*/  FADD R6, R5, R6 ;  /* 0x0000000605067221 */ /* 0x000fc80000000000 */
[----:B------:R-:W-:-:S04]  /*0990*/  FADD R7, R6, R7 ;  /* 0x0000000706077221 */ /* 0x000fc80000000000 */
[----:B--2---:R-:W-:-:S04]  /*09a0*/  FADD R8, R7, R8 ;  /* 0x0000000807087221 */ /* 0x004fc80000000000 */
[----:B------:R-:W-:-:S04]  /*09b0*/  FADD R9, R8, R9 ;  /* 0x0000000908097221 */ /* 0x000fc80000000000 */
[----:B------:R-:W-:-:S04]  /*09c0*/  FADD R10, R9, R10 ;  /* 0x0000000a090a7221 */ /* 0x000fc80000000000 */
[----:B------:R-:W-:-:S04]  /*09d0*/  FADD R11, R10, R11 ;  /* 0x0000000b0a0b7221 */ /* 0x000fc80000000000 */
[----:B---3--:R-:W-:-:S04]  /*09e0*/  FADD R16, R11, R16 ;  /* 0x000000100b107221 */ /* 0x008fc80000000000 */
[----:B------:R-:W-:-:S04]  /*09f0*/  FADD R17, R16, R17 ;  /* 0x0000001110117221 */ /* 0x000fc80000000000 */
[----:B------:R-:W-:-:S04]  /*0a00*/  FADD R18, R17, R18 ;  /* 0x0000001211127221 */ /* 0x000fc80000000000 */
[----:B------:R-:W-:Y:S01]  /*0a10*/  FADD R3, R18, R19 ;  /* 0x0000001312037221 */ /* 0x000fe20000000000 */
[----:B------:R-:W-:Y:S06]  /*0a20*/  @P0 BRA `(.L_x_6) ;  /* 0xfffffffc00540947 */ /* 0x000fec000383ffff */
[----:B------:R-:W0:Y:S02]  /*0a30*/  LDCU UR4, c[0x0][0x390] ;  /* 0x00007200ff0477ac */ /* 0x000e240008000800 */
[----:B0-----:R-:W-:-:S06]  /*0a40*/  UIMAD UR4, UR4, UR7, URZ ;  /* 0x00000007040472a4 */ /* 0x001fcc000f8e02ff */
[----:B------:R-:W-:-:S04]  /*0a50*/  I2FP.F32.S32 R0, UR4 ;  /* 0x0000000400007c45 */ /* 0x000fc80008201400 */
[----:B------:R-:W0:Y:S08]  /*0a60*/  MUFU.RCP R5, R0 ;  /* 0x0000000000057308 */ /* 0x000e300000001000 */
[----:B------:R-:W1:Y:S01]  /*0a70*/  FCHK P0, R3, R0 ;  /* 0x0000000003007302 */ /* 0x000e620000000000 */
[----:B0-----:R-:W-:-:S04]  /*0a80*/  FFMA R4, -R0, R5, 1 ;  /* 0x3f80000000047423 */ /* 0x001fc80000000105 */
[----:B------:R-:W-:-:S04]  /*0a90*/  FFMA R4, R5, R4, R5 ;  /* 0x0000000405047223 */ /* 0x000fc80000000005 */
[----:B------:R-:W-:-:S04]  /*0aa0*/  FFMA R5, R3, R4, RZ ;  /* 0x0000000403057223 */ /* 0x000fc800000000ff */
[----:B------:R-:W-:-:S04]  /*0ab0*/  FFMA R6, -R0, R5, R3 ;  /* 0x0000000500067223 */ /* 0x000fc80000000103 */
[----:B------:R-:W-:Y:S01]  /*0ac0*/  FFMA R11, R4, R6, R5 ;  /* 0x00000006040b7223 */ /* 0x000fe20000000005 */
[----:B-1----:R-:W-:Y:S06]  /*0ad0*/  @!P0 BRA `(.L_x_7) ;  /* 0x00000000000c8947 */ /* 0x002fec0003800000 */
[----:B------:R-:W-:-:S07]  /*0ae0*/  MOV R4, 0xb00 ;  /* 0x00000b0000047802 */ /* 0x000fce0000000f00 */
[----:B------:R-:W-:Y:S05]  /*0af0*/  CALL.REL.NOINC `($__internal_1_$__cuda_sm3x_div_rn_noftz_f32_slowpath) ;  /* 0x0000000000c47944 */ /* 0x000fea0003c00000 */
[----:B------:R-:W-:-:S07]  /*0b00*/  MOV R11, R0 ;  /* 0x00000000000b7202 */ /* 0x000fce0000000f00 */
.L_x_7:
[----:B------:R-:W0:Y:S01]  /*0b10*/  F2F.F64.F32 R4, R11 ;  /* 0x0000000b00047310 */ /* 0x000e220000201800 */
[----:B------:R-:W1:Y:S01]  /*0b20*/  LDC.64 R8, c[0x0][0x3a0] ;  /* 0x0000e800ff087b82 */ /* 0x000e620000000a00 */
[----:B------:R-:W-:Y:S01]  /*0b30*/  UMOV UR4, 0x88e368f1 ;  /* 0x88e368f100047882 */ /* 0x000fe20000000000 */
[----:B------:R-:W-:Y:S02]  /*0b40*/  UMOV UR5, 0x3ee4f8b5 ;  /* 0x3ee4f8b500057882 */ /* 0x000fe40000000000 */
[----:B0-----:R-:W-:-:S06]  /*0b50*/  DADD R6, R4, UR4 ;  /* 0x0000000404067e29 */ /* 0x001fcc0008000000 */
[----:B------:R-:W0:Y:S01]  /*0b60*/  F2F.F32.F64 R10, R6 ;  /* 0x00000006000a7310 */ /* 0x000e220000301000 */
[----:B-1----:R-:W-:-:S05]  /*0b70*/  IMAD.WIDE.U32 R4, R2, 0x4, R8 ;  /* 0x0000000402047825 */ /* 0x002fca00078e0008 */
[----:B------:R1:W-:Y:S01]  /*0b80*/  STG.E desc[UR8][R4.64], R11 ;  /* 0x0000000b04007986 */ /* 0x0003e2000c101908 */
[----:B0-----:R-:W-:Y:S01]  /*0b90*/  IADD3 R0, PT, PT, R10, -0xd000000, RZ ;  /* 0xf30000000a007810 */ /* 0x001fe20007ffe0ff */
[----:B------:R1:W0:Y:S03]  /*0ba0*/  MUFU.RSQ R3, R10 ;  /* 0x0000000a00037308 */ /* 0x0002260000001400 */
[----:B------:R-:W-:-:S13]  /*0bb0*/  ISETP.GT.U32.AND P0, PT, R0, 0x727fffff, PT ;  /* 0x727fffff0000780c */ /* 0x000fda0003f04070 */
[----:B-1----:R-:W-:Y:S05]  /*0bc0*/  @!P0 BRA `(.L_x_8) ;  /* 0x0000000000108947 */ /* 0x002fea0003800000 */
[----:B------:R-:W-:-:S07]  /*0bd0*/  MOV R6, 0xbf0 ;  /* 0x00000bf000067802 */ /* 0x000fce0000000f00 */
[----:B0-----:R-:W-:Y:S05]  /*0be0*/  CALL.REL.NOINC `($__internal_0_$__cuda_sm20_sqrt_rn_f32_slowpath) ;  /* 0x0000000000287944 */ /* 0x001fea0003c00000 */
[----:B------:R-:W-:Y:S01]  /*0bf0*/  MOV R7, R3 ;  /* 0x0000000300077202 */ /* 0x000fe20000000f00 */
[----:B------:R-:W-:Y:S06]  /*0c00*/  BRA `(.L_x_9) ;  /* 0x0000000000107947 */ /* 0x000fec0003800000 */
.L_x_8:
[----:B0-----:R-:W-:Y:S01]  /*0c10*/  FMUL.FTZ R7, R10, R3 ;  /* 0x000000030a077220 */ /* 0x001fe20000410000 */
[----:B------:R-:W-:-:S03]  /*0c20*/  FMUL.FTZ R3, R3, 0.5 ;  /* 0x3f00000003037820 */ /* 0x000fc60000410000 */
[----:B------:R-:W-:-:S04]  /*0c30*/  FFMA R0, -R7, R7, R10 ;  /* 0x0000000707007223 */ /* 0x000fc8000000010a */
[----:B------:R-:W-:-:S07]  /*0c40*/  FFMA R7, R0, R3, R7 ;  /* 0x0000000300077223 */ /* 0x000fce0000000007 */
.L_x_9:
[----:B------:R-:W0:Y:S02]  /*0c50*/  LDC.64 R4, c[0x0][0x3a8] ;  /* 0x0000ea00ff047b82 */ /* 0x000e240000000a00 */
[----:B0-----:R-:W-:-:S05]  /*0c60*/  IMAD.WIDE.U32 R2, R2, 0x4, R4 ;  /* 0x0000000402027825 */ /* 0x001fca00078e0004 */
[----:B------:R-:W-:Y:S01]  /*0c70*/  STG.E desc[UR8][R2.64], R7 ;  /* 0x0000000702007986 */ /* 0x000fe2000c101908 */
[----:B------:R-:W-:Y:S05]  /*0c80*/  EXIT ;  /* 0x000000000000794d */ /* 0x000fea0003800000 */
        .weak           $__internal_0_$__cuda_sm20_sqrt_rn_f32_slowpath
        .type           $__internal_0_$__cuda_sm20_sqrt_rn_f32_slowpath,@function
        .size           $__internal_0_$__cuda_sm20_sqrt_rn_f32_slowpath,($__internal_1_$__cuda_sm3x_div_rn_noftz_f32_slowpath - $__internal_0_$__cuda_sm20_sqrt_rn_f32_slowpath)
$__internal_0_$__cuda_sm20_sqrt_rn_f32_slowpath:
[----:B------:R-:W-:-:S13]  /*0c90*/  LOP3.LUT P0, RZ, R10, 0x7fffffff, RZ, 0xc0, !PT ;  /* 0x7fffffff0aff7812 */ /* 0x000fda000780c0ff */
[----:B------:R-:W-:Y:S01]  /*0ca0*/  @!P0 MOV R3, R10 ;  /* 0x0000000a00038202 */ /* 0x000fe20000000f00 */
[----:B------:R-:W-:Y:S06]  /*0cb0*/  @!P0 BRA `(.L_x_10) ;  /* 0x0000000000488947 */ /* 0x000fec0003800000 */
[----:B------:R-:W-:Y:S02]  /*0cc0*/  FSETP.GEU.FTZ.AND P0, PT, R10, RZ, PT ;  /* 0x000000ff0a00720b */ /* 0x000fe40003f1e000 */
[----:B------:R-:W-:-:S11]  /*0cd0*/  MOV R0, R10 ;  /* 0x0000000a00007202 */ /* 0x000fd60000000f00 */
[----:B------:R-:W-:Y:S01]  /*0ce0*/  @!P0 IMAD.MOV.U32 R3, RZ, RZ, 0x7fffffff ;  /* 0x7fffffffff038424 */ /* 0x000fe200078e00ff */
[----:B------:R-:W-:Y:S06]  /*0cf0*/  @!P0 BRA `(.L_x_10) ;  /* 0x0000000000388947 */ /* 0x000fec0003800000 */
[----:B------:R-:W-:-:S13]  /*0d00*/  FSETP.GTU.FTZ.AND P0, PT, |R0|, +INF , PT ;  /* 0x7f8000000000780b */ /* 0x000fda0003f1c200 */
[----:B------:R-:W-:Y:S01]  /*0d10*/  @P0 FADD.FTZ R3, R0, 1 ;  /* 0x3f80000000030421 */ /* 0x000fe20000010000 */
[----:B------:R-:W-:Y:S06]  /*0d20*/  @P0 BRA `(.L_x_10) ;  /* 0x00000000002c0947 */ /* 0x000fec0003800000 */
[----:B------:R-:W-:-:S13]  /*0d30*/  FSETP.NEU.FTZ.AND P0, PT, |R0|, +INF , PT ;  /* 0x7f8000000000780b */ /* 0x000fda0003f1d200 */
[----:B------:R-:W-:Y:S01]  /*0d40*/  @!P0 MOV R3, R0 ;  /* 0x0000000000038202 */ /* 0x000fe20000000f00 */
[----:B------:R-:W-:Y:S06]  /*0d50*/  @!P0 BRA `(.L_x_10) ;  /* 0x0000000000208947 */ /* 0x000fec0003800000 */
[----:B------:R-:W-:-:S04]  /*0d60*/  FFMA R0, R0, 1.84467440737095516160e+19, RZ ;  /* 0x5f80000000007823 */ /* 0x000fc800000000ff */
[----:B------:R-:W0:Y:S02]  /*0d70*/  MUFU.RSQ R3, R0 ;  /* 0x0000000000037308 */ /* 0x000e240000001400 */
[----:B0-----:R-:W-:Y:S01]  /*0d80*/  FMUL.FTZ R5, R0, R3 ;  /* 0x0000000300057220 */ /* 0x001fe20000410000 */
[----:B------:R-:W-:-:S03]  /*0d90*/  FMUL.FTZ R3, R3, 0.5 ;  /* 0x3f00000003037820 */ /* 0x000fc60000410000 */
[----:B------:R-:W-:-:S04]  /*0da0*/  FADD.FTZ R4, -R5, -RZ ;  /* 0x800000ff05047221 */ /* 0x000fc80000010100 */
[----:B------:R-:W-:-:S04]  /*0db0*/  FFMA R4, R5, R4, R0 ;  /* 0x0000000405047223 */ /* 0x000fc80000000000 */
[----:B------:R-:W-:-:S04]  /*0dc0*/  FFMA R3, R4, R3, R5 ;  /* 0x0000000304037223 */ /* 0x000fc80000000005 */
[----:B------:R-:W-:-:S07]  /*0dd0*/  FMUL.FTZ R3, R3, 2.3283064365386962891e-10 ;  /* 0x2f80000003037820 */ /* 0x000fce0000410000 */
.L_x_10:
[----:B------:R-:W-:Y:S01]  /*0de0*/  HFMA2 R5, -RZ, RZ, 0, 0 ;  /* 0x00000000ff057431 */ /* 0x000fe200000001ff */
[----:B------:R-:W-:-:S04]  /*0df0*/  MOV R4, R6 ;  /* 0x0000000600047202 */ /* 0x000fc80000000f00 */
[----:B------:R-:W-:Y:S05]  /*0e00*/  RET.REL.NODEC R4 `(fast_variance_kernel) ;  /* 0xfffffff0047c7950 */ /* 0x000fea0003c3ffff */
        .weak           $__internal_1_$__cuda_sm3x_div_rn_noftz_f32_slowpath
        .type           $__internal_1_$__cuda_sm3x_div_rn_noftz_f32_slowpath,@function
        .size           $__internal_1_$__cuda_sm3x_div_rn_noftz_f32_slowpath,(.L_x_199 - $__internal_1_$__cuda_sm3x_div_rn_noftz_f32_slowpath)
$__internal_1_$__cuda_sm3x_div_rn_noftz_f32_slowpath:
[----:B------:R-:W-:Y:S02]  /*0e10*/  SHF.R.U32.HI R6, RZ, 0x17, R0 ;  /* 0x00000017ff067819 */ /* 0x000fe40000011600 */
[----:B------:R-:W-:Y:S02]  /*0e20*/  SHF.R.U32.HI R5, RZ, 0x17, R3 ;  /* 0x00000017ff057819 */ /* 0x000fe40000011603 */
[----:B------:R-:W-:Y:S02]  /*0e30*/  LOP3.LUT R6, R6, 0xff, RZ, 0xc0, !PT ;  /* 0x000000ff06067812 */ /* 0x000fe400078ec0ff */
[----:B------:R-:W-:Y:S02]  /*0e40*/  LOP3.LUT R10, R5, 0xff, RZ, 0xc0, !PT ;  /* 0x000000ff050a7812 */ /* 0x000fe400078ec0ff */
[----:B------:R-:W-:Y:S02]  /*0e50*/  IADD3 R9, PT, PT, R6, -0x1, RZ ;  /* 0xffffffff06097810 */ /* 0x000fe40007ffe0ff */
[----:B------:R-:W-:-:S02]  /*0e60*/  IADD3 R11, PT, PT, R10, -0x1, RZ ;  /* 0xffffffff0a0b7810 */ /* 0x000fc40007ffe0ff */
[----:B------:R-:W-:Y:S02]  /*0e70*/  ISETP.GT.U32.AND P0, PT, R9, 0xfd, PT ;  /* 0x000000fd0900780c */ /* 0x000fe40003f04070 */
[----:B------:R-:W-:Y:S02]  /*0e80*/  MOV R5, R3 ;  /* 0x0000000300057202 */ /* 0x000fe40000000f00 */
[----:B------:R-:W-:Y:S02]  /*0e90*/  ISETP.GT.U32.OR P0, PT, R11, 0xfd, P0 ;  /* 0x000000fd0b00780c */ /* 0x000fe40000704470 */
[----:B------:R-:W-:-:S11]  /*0ea0*/  MOV R8, R0 ;  /* 0x0000000000087202 */ /* 0x000fd60000000f00 */
[----:B------:R-:W-:Y:S01]  /*0eb0*/  @!P0 MOV R7, RZ ;  /* 0x000000ff00078202 */ /* 0x000fe20000000f00 */
[----:B------:R-:W-:Y:S06]  /*0ec0*/  @!P0 BRA `(.L_x_11) ;  /* 0x00000000005c8947 */ /* 0x000fec0003800000 */
[----:B------:R-:W-:Y:S02]  /*0ed0*/  FSETP.GTU.FTZ.AND P0, PT, |R3|, +INF , PT ;  /* 0x7f8000000300780b */ /* 0x000fe40003f1c200 */
[----:B------:R-:W-:-:S04]  /*0ee0*/  FSETP.GTU.FTZ.AND P1, PT, |R0|, +INF , PT ;  /* 0x7f8000000000780b */ /* 0x000fc80003f3c200 */
[----:B------:R-:W-:-:S13]  /*0ef0*/  PLOP3.LUT P0, PT, P0, P1, PT, 0xf8, 0x8f ;  /* 0x00000000008f781c */ /* 0x000fda0000703f70 */
[----:B------:R-:W-:Y:S05]  /*0f00*/  @P0 BRA `(.L_x_12) ;  /* 0x0000000400440947 */ /* 0x000fea0003800000 */
[----:B------:R-:W-:-:S13]  /*0f10*/  LOP3.LUT P0, RZ, R8, 0x7fffffff, R5, 0xc8, !PT ;  /* 0x7fffffff08ff7812 */ /* 0x000fda000780c805 */
[----:B------:R-:W-:Y:S05]  /*0f20*/  @!P0 BRA `(.L_x_13) ;  /* 0x0000000400348947 */ /* 0x000fea0003800000 */
[C---:B------:R-:W-:Y:S02]  /*0f30*/  FSETP.NEU.FTZ.AND P2, PT, |R3|.reuse, +INF , PT ;  /* 0x7f8000000300780b */ /* 0x040fe40003f5d200 */
[----:B------:R-:W-:Y:S02]  /*0f40*/  FSETP.NEU.FTZ.AND P1, PT, |R0|, +INF , PT ;  /* 0x7f8000000000780b */ /* 0x000fe40003f3d200 */
[----:B------:R-:W-:-:S11]  /*0f50*/  FSETP.NEU.FTZ.AND P0, PT, |R3|, +INF , PT ;  /* 0x7f8000000300780b */ /* 0x000fd60003f1d200 */
[----:B------:R-:W-:Y:S05]  /*0f60*/  @!P1 BRA !P2, `(.L_x_13) ;  /* 0x0000000400249947 */ /* 0x000fea0005000000 */
[----:B------:R-:W-:-:S04]  /*0f70*/  LOP3.LUT P2, RZ, R5, 0x7fffffff, RZ, 0xc0, !PT ;  /* 0x7fffffff05ff7812 */ /* 0x000fc8000784c0ff */
[----:B------:R-:W-:-:S13]  /*0f80*/  PLOP3.LUT P1, PT, P1, P2, PT, 0x2f, 0xf2 ;  /* 0x0000000000f2781c */ /* 0x000fda0000f24577 */
[----:B------:R-:W-:Y:S05]  /*0f90*/  @P1 BRA `(.L_x_14) ;  /* 0x0000000400101947 */ /* 0x000fea0003800000 */
[----:B------:R-:W-:-:S04]  /*0fa0*/  LOP3.LUT P1, RZ, R8, 0x7fffffff, RZ, 0xc0, !PT ;  /* 0x7fffffff08ff7812 */ /* 0x000fc8000782c0ff */
[----:B------:R-:W-:-:S13]  /*0fb0*/  PLOP3.LUT P0, PT, P0, P1, PT, 0x2f, 0xf2 ;  /* 0x0000000000f2781c */ /* 0x000fda0000702577 */
[----:B------:R-:W-:Y:S05]  /*0fc0*/  @P0 BRA `(.L_x_15) ;  /* 0x0000000000f80947 */ /* 0x000fea0003800000 */
[----:B------:R-:W-:Y:S02]  /*0fd0*/  ISETP.GE.AND P0, PT, R11, RZ, PT ;  /* 0x000000ff0b00720c */ /* 0x000fe40003f06270 */
[----:B------:R-:W-:-:S11]  /*0fe0*/  ISETP.GE.AND P1, PT, R9, RZ, PT ;  /* 0x000000ff0900720c */ /* 0x000fd60003f26270 */
[----:B------:R-:W-:Y:S01]  /*0ff0*/  @P0 MOV R7, RZ ;  /* 0x000000ff00070202 */ /* 0x000fe20000000f00 */
[----:B------:R-:W-:Y:S01]  /*1000*/  @!P0 FFMA R5, R3, 1.84467440737095516160e+19, RZ ;  /* 0x5f80000003058823 */ /* 0x000fe200000000ff */
[----:B------:R-:W-:Y:S01]  /*1010*/  @!P0 MOV R7, 0xffffffc0 ;  /* 0xffffffc000078802 */ /* 0x000fe20000000f00 */
[----:B------:R-:W-:-:S04]  /*1020*/  @!P1 FFMA R8, R0, 1.84467440737095516160e+19, RZ ;  /* 0x5f80000000089823 */ /* 0x000fc800000000ff */
[----:B------:R-:W-:-:S07]  /*1030*/  @!P1 VIADD R7, R7, 0x40 ;  /* 0x0000004007079836 */ /* 0x000fce0000000000 */
.L_x_11:
[----:B------:R-:W-:-:S04]  /*1040*/  LEA R3, R6, 0xc0800000, 0x17 ;  /* 0xc080000006037811 */ /* 0x000fc800078eb8ff */
[----:B------:R-:W-:Y:S02]  /*1050*/  IADD3 R8, PT, PT, -R3, R8, RZ ;  /* 0x0000000803087210 */ /* 0x000fe40007ffe1ff */
[----:B------:R-:W-:Y:S02]  /*1060*/  IADD3 R3, PT, PT, R10, -0x7f, RZ ;  /* 0xffffff810a037810 */ /* 0x000fe40007ffe0ff */
[----:B------:R-:W0:Y:S01]  /*1070*/  MUFU.RCP R9, R8 ;  /* 0x0000000800097308 */ /* 0x000e220000001000 */
[----:B------:R-:W-:Y:S01]  /*1080*/  FADD.FTZ R11, -R8, -RZ ;  /* 0x800000ff080b7221 */ /* 0x000fe20000010100 */
[C---:B------:R-:W-:Y:S01]  /*1090*/  IADD3 R6, PT, PT, R3.reuse, 0x7f, -R6 ;  /* 0x0000007f03067810 */ /* 0x040fe20007ffe806 */
[----:B------:R-:W-:-:S03]  /*10a0*/  IMAD R0, R3, -0x800000, R5 ;  /* 0xff80000003007824 */ /* 0x000fc600078e0205 */
[----:B------:R-:W-:Y:S01]  /*10b0*/  IADD3 R6, PT, PT, R6, R7, RZ ;  /* 0x0000000706067210 */ /* 0x000fe20007ffe0ff */
[----:B0-----:R-:W-:-:S04]  /*10c0*/  FFMA R10, R9, R11, 1 ;  /* 0x3f800000090a7423 */ /* 0x001fc8000000000b */
[----:B------:R-:W-:-:S04]  /*10d0*/  FFMA R12, R9, R10, R9 ;  /* 0x0000000a090c7223 */ /* 0x000fc80000000009 */
[----:B------:R-:W-:-:S04]  /*10e0*/  FFMA R5, R0, R12, RZ ;  /* 0x0000000c00057223 */ /* 0x000fc800000000ff */
[----:B------:R-:W-:-:S04]  /*10f0*/  FFMA R10, R11, R5, R0 ;  /* 0x000000050b0a7223 */ /* 0x000fc80000000000 */
[----:B------:R-:W-:-:S04]  /*1100*/  FFMA R9, R12, R10, R5 ;  /* 0x0000000a0c097223 */ /* 0x000fc80000000005 */
[----:B------:R-:W-:-:S04]  /*1110*/  FFMA R10, R11, R9, R0 ;  /* 0x000000090b0a7223 */ /* 0x000fc80000000000 */
[----:B------:R-:W-:-:S05]  /*1120*/  FFMA R0, R12, R10, R9 ;  /* 0x0000000a0c007223 */ /* 0x000fca0000000009 */
[----:B------:R-:W-:-:S04]  /*1130*/  SHF.R.U32.HI R3, RZ, 0x17, R0 ;  /* 0x00000017ff037819 */ /* 0x000fc80000011600 */
[----:B------:R-:W-:-:S04]  /*1140*/  LOP3.LUT R3, R3, 0xff, RZ, 0xc0, !PT ;  /* 0x000000ff03037812 */ /* 0x000fc800078ec0ff */
[----:B------:R-:W-:-:S04]  /*1150*/  IADD3 R7, PT, PT, R3, R6, RZ ;  /* 0x0000000603077210 */ /* 0x000fc80007ffe0ff */
[----:B------:R-:W-:-:S04]  /*1160*/  IADD3 R3, PT, PT, R7, -0x1, RZ ;  /* 0xffffffff07037810 */ /* 0x000fc80007ffe0ff */
[----:B------:R-:W-:-:S13]  /*1170*/  ISETP.GE.U32.AND P0, PT, R3, 0xfe, PT ;  /* 0x000000fe0300780c */ /* 0x000fda0003f06070 */
[----:B------:R-:W-:Y:S05]  /*1180*/  @!P0 BRA `(.L_x_16) ;  /* 0x0000000000808947 */ /* 0x000fea0003800000 */
[----:B------:R-:W-:-:S13]  /*1190*/  ISETP.GT.AND P0, PT, R7, 0xfe, PT ;  /* 0x000000fe0700780c */ /* 0x000fda0003f04270 */
[----:B------:R-:W-:Y:S05]  /*11a0*/  @P0 BRA `(.L_x_17) ;  /* 0x00000000006c0947 */ /* 0x000fea0003800000 */
[----:B------:R-:W-:-:S13]  /*11b0*/  ISETP.GE.AND P0, PT, R7, 0x1, PT ;  /* 0x000000010700780c */ /* 0x000fda0003f06270 */
[----:B------:R-:W-:Y:S05]  /*11c0*/  @P0 BRA `(.L_x_18) ;  /* 0x0000000000980947 */ /* 0x000fea0003800000 */
[----:B------:R-:W-:Y:S02]  /*11d0*/  ISETP.GE.AND P0, PT, R7, -0x18, PT ;  /* 0xffffffe80700780c */ /* 0x000fe40003f06270 */
[----:B------:R-:W-:-:S11]  /*11e0*/  LOP3.LUT R0, R0, 0x80000000, RZ, 0xc0, !PT ;  /* 0x8000000000007812 */ /* 0x000fd600078ec0ff */
[----:B------:R-:W-:Y:S05]  /*11f0*/  @!P0 BRA `(.L_x_18) ;  /* 0x00000000008c8947 */ /* 0x000fea0003800000 */
[CCC-:B------:R-:W-:Y:S01]  /*1200*/  FFMA.RZ R3, R12.reuse, R10.reuse, R9.reuse ;  /* 0x0000000a0c037223 */ /* 0x1c0fe2000000c009 */
[C---:B------:R-:W-:Y:S01]  /*1210*/  IADD3 R8, PT, PT, R7.reuse, 0x20, RZ ;  /* 0x0000002007087810 */ /* 0x040fe20007ffe0ff */
[CCC-:B------:R-:W-:Y:S01]  /*1220*/  FFMA.RM R6, R12.reuse, R10.reuse, R9.reuse ;  /* 0x0000000a0c067223 */ /* 0x1c0fe20000004009 */
[----:B------:R-:W-:Y:S02]  /*1230*/  ISETP.NE.AND P2, PT, R7, RZ, PT ;  /* 0x000000ff0700720c */ /* 0x000fe40003f45270 */
[----:B------:R-:W-:Y:S01]  /*1240*/  LOP3.LUT R5, R3, 0x7fffff, RZ, 0xc0, !PT ;  /* 0x007fffff03057812 */ /* 0x000fe200078ec0ff */
[----:B------:R-:W-:Y:S01]  /*1250*/  FFMA.RP R3, R12, R10, R9 ;  /* 0x0000000a0c037223 */ /* 0x000fe20000008009 */
[----:B------:R-:W-:Y:S02]  /*1260*/  ISETP.NE.AND P1, PT, R7, RZ, PT ;  /* 0x000000ff0700720c */ /* 0x000fe40003f25270 */
[----:B------:R-:W-:Y:S02]  /*1270*/  LOP3.LUT R5, R5, 0x800000, RZ, 0xfc, !PT ;  /* 0x0080000005057812 */ /* 0x000fe400078efcff */
[----:B------:R-:W-:-:S02]  /*1280*/  IADD3 R7, PT, PT, -R7, RZ, RZ ;  /* 0x000000ff07077210 */ /* 0x000fc40007ffe1ff */
[----:B------:R-:W-:Y:S02]  /*1290*/  SHF.L.U32 R8, R5, R8, RZ ;  /* 0x0000000805087219 */ /* 0x000fe400000006ff */
[----:B------:R-:W-:Y:S02]  /*12a0*/  FSETP.NEU.FTZ.AND P0, PT, R3, R6, PT ;  /* 0x000000060300720b */ /* 0x000fe40003f1d000 */
[----:B------:R-:W-:Y:S02]  /*12b0*/  SEL R6, R7, RZ, P2 ;  /* 0x000000ff07067207 */ /* 0x000fe40001000000 */
[----:B------:R-:W-:Y:S02]  /*12c0*/  ISETP.NE.AND P1, PT, R8, RZ, P1 ;  /* 0x000000ff0800720c */ /* 0x000fe40000f25270 */
[----:B------:R-:W-:Y:S02]  /*12d0*/  SHF.R.U32.HI R6, RZ, R6, R5 ;  /* 0x00000006ff067219 */ /* 0x000fe40000011605 */
[----:B------:R-:W-:-:S02]  /*12e0*/  PLOP3.LUT P0, PT, P0, P1, PT, 0xf8, 0x8f ;  /* 0x00000000008f781c */ /* 0x000fc40000703f70 */
[----:B------:R-:W-:Y:S02]  /*12f0*/  SHF.R.U32.HI R8, RZ, 0x1, R6 ;  /* 0x00000001ff087819 */ /* 0x000fe40000011606 */
[----:B------:R-:W-:-:S04]  /*1300*/  SEL R3, RZ, 0x1, !P0 ;  /* 0x00000001ff037807 */ /* 0x000fc80004000000 */
[----:B------:R-:W-:-:S04]  /*1310*/  LOP3.LUT R3, R3, 0x1, R8, 0xf8, !PT ;  /* 0x0000000103037812 */ /* 0x000fc800078ef808 */
[----:B------:R-:W-:-:S04]  /*1320*/  LOP3.LUT R3, R3, R6, RZ, 0xc0, !PT ;  /* 0x0000000603037212 */ /* 0x000fc800078ec0ff */
[----:B------:R-:W-:-:S04]  /*1330*/  IADD3 R3, PT, PT, R8, R3, RZ ;  /* 0x0000000308037210 */ /* 0x000fc80007ffe0ff */
[----:B------:R-:W-:Y:S01]  /*1340*/  LOP3.LUT R0, R3, R0, RZ, 0xfc, !PT ;  /* 0x0000000003007212 */ /* 0x000fe200078efcff */
[----:B------:R-:W-:Y:S06]  /*1350*/  BRA `(.L_x_18) ;  /* 0x0000000000347947 */ /* 0x000fec0003800000 */
.L_x_17:
[----:B------:R-:W-:-:S04]  /*1360*/  LOP3.LUT R0, R0, 0x80000000, RZ, 0xc0, !PT ;  /* 0x8000000000007812 */ /* 0x000fc800078ec0ff */
[----:B------:R-:W-:Y:S01]  /*1370*/  LOP3.LUT R0, R0, 0x7f800000, RZ, 0xfc, !PT ;  /* 0x7f80000000007812 */ /* 0x000fe200078efcff */
[----:B------:R-:W-:Y:S06]  /*1380*/  BRA `(.L_x_18) ;  /* 0x0000000000287947 */ /* 0x000fec0003800000 */
.L_x_16:
[----:B------:R-:W-:Y:S01]  /*1390*/  LEA R0, R6, R0, 0x17 ;  /* 0x0000000006007211 */ /* 0x000fe200078eb8ff */
[----:B------:R-:W-:Y:S06]  /*13a0*/  BRA `(.L_x_18) ;  /* 0x0000000000207947 */ /* 0x000fec0003800000 */
.L_x_15:
[----:B------:R-:W-:-:S04]  /*13b0*/  LOP3.LUT R0, R8, 0x80000000, R5, 0x48, !PT ;  /* 0x8000000008007812 */ /* 0x000fc800078e4805 */
[----:B------:R-:W-:Y:S01]  /*13c0*/  LOP3.LUT R0, R0, 0x7f800000, RZ, 0xfc, !PT ;  /* 0x7f80000000007812 */ /* 0x000fe200078efcff */
[----:B------:R-:W-:Y:S06]  /*13d0*/  BRA `(.L_x_18) ;  /* 0x0000000000147947 */ /* 0x000fec0003800000 */
.L_x_14:
[----:B------:R-:W-:Y:S01]  /*13e0*/  LOP3.LUT R0, R8, 0x80000000, R5, 0x48, !PT ;  /* 0x8000000008007812 */ /* 0x000fe200078e4805 */
[----:B------:R-:W-:Y:S06]  /*13f0*/  BRA `(.L_x_18) ;  /* 0x00000000000c7947 */ /* 0x000fec0003800000 */
.L_x_13:
[----:B------:R-:W0:Y:S01]  /*1400*/  MUFU.RSQ R0, -QNAN ;  /* 0xffc0000000007908 */ /* 0x000e220000001400 */
[----:B------:R-:W-:Y:S05]  /*1410*/  BRA `(.L_x_18) ;  /* 0x0000000000047947 */ /* 0x000fea0003800000 */
.L_x_12:
[----:B------:R-:W-:-:S07]  /*1420*/  FADD.FTZ R0, R3, R0 ;  /* 0x0000000003007221 */ /* 0x000fce0000010000 */
.L_x_18:
[----:B------:R-:W-:-:S04]  /*1430*/  HFMA2 R5, -RZ, RZ, 0, 0 ;  /* 0x00000000ff057431 */ /* 0x000fc800000001ff */
[----:B0-----:R-:W-:Y:S05]  /*1440*/  RET.REL.NODEC R4 `(fast_variance_kernel) ;  /* 0xffffffe804ec7950 */ /* 0x001fea0003c3ffff */
.L_x_19:
[----:B------:R-:W-:-:S00]  /*1450*/  BRA `(.L_x_19) ;  /* 0xfffffffc00fc7947 */ /* 0x000fc0000383ffff */
[----:B------:R-:W-:-:S00]  /*1460*/  NOP ;  /* 0x0000000000007918 */ /* 0x000fc00000000000 */
        /* <DEDUP_REMOVED lines=9> */
.L_x_199:


//--------------------- .text.fast_mean_kernel    --------------------------
	.section	.text.fast_mean_kernel,"ax",@progbits
	.align	128
        .global         fast_mean_kernel
        .type           fast_mean_kernel,@function
        .size           fast_mean_kernel,(.L_x_200 - fast_mean_kernel)
        .other          fast_mean_kernel,@"STO_CUDA_ENTRY STV_DEFAULT"
fast_mean_kernel:
.text.fast_mean_kernel:
[----:B------:R-:W-:Y:S01]  /*0000*/  LDC R1, c[0x0][0x37c] ;  /* 0x0000df00ff017b82 */ /* 0x000fe20000000800 */
[----:B------:R-:W0:Y:S07]  /*0010*/  S2R R0, SR_TID.X ;  /* 0x0000000000007919 */ /* 0x000e2e0000002100 */
[----:B------:R-:W1:Y:S01]  /*0020*/  S2UR UR6, SR_CgaCtaId ;  /* 0x00000000000679c3 */ /* 0x000e620000008800 */
[----:B------:R-:W2:Y:S01]  /*0030*/  LDCU UR5, c[0x0][0x388] ;  /* 0x00007100ff0577ac */ /* 0x000ea20008000800 */
[----:B------:R-:W3:Y:S01]  /*0040*/  S2R R8, SR_CTAID.X ;  /* 0x0000000000087919 */ /* 0x000ee20000002500 */
[----:B------:R-:W2:Y:S01]  /*0050*/  LDCU UR10, c[0x0][0x390] ;  /* 0x00007200ff0a77ac */ /* 0x000ea20008000800 */
[----:B------:R-:W-:Y:S01]  /*0060*/  UMOV UR4, 0x400 ;  /* 0x0000040000047882 */ /* 0x000fe20000000000 */
[----:B------:R-:W4:Y:S01]  /*0070*/  LDCU.64 UR16, c[0x0][0x358] ;  /* 0x00006b00ff1077ac */ /* 0x000f220008000a00 */
[----:B--2---:R-:W-:-:S02]  /*0080*/  UISETP.LT.AND UP0, UPT, UR5, UR10, UPT ;  /* 0x0000000a0500728c */ /* 0x004fc4000bf01270 */
[----:B-1----:R-:W-:Y:S02]  /*0090*/  ULEA UR6, UR6, UR4, 0x18 ;  /* 0x0000000406067291 */ /* 0x002fe4000f8ec0ff */
[----:B------:R-:W-:-:S04]  /*00a0*/  USEL UR4, UR5, UR10, UP0 ;  /* 0x0000000a05047287 */ /* 0x000fc80008000000 */
[----:B0-----:R-:W-:Y:S01]  /*00b0*/  LEA R4, R0, UR6, 0x2 ;  /* 0x0000000600047c11 */ /* 0x001fe2000f8e10ff */
[----:B------:R-:W-:-:S04]  /*00c0*/  UISETP.GE.AND UP0, UPT, UR4, 0x1, UPT ;  /* 0x000000010400788c */ /* 0x000fc8000bf06270 */
[----:B------:R0:W-:Y:S05]  /*00d0*/  STS [R4], RZ ;  /* 0x000000ff04007388 */ /* 0x0001ea0000000800 */
[----:B---34-:R-:W-:Y:S05]  /*00e0*/  BRA.U !UP0, `(.L_x_20) ;  /* 0x0000000d08647547 */ /* 0x018fea000b800000 */
[----:B------:R-:W1:Y:S01]  /*00f0*/  LDCU.64 UR8, c[0x0][0x380] ;  /* 0x00007000ff0877ac */ /* 0x000e620008000a00 */
[----:B------:R-:W-:Y:S01]  /*0100*/  IMAD.MOV.U32 R7, RZ, RZ, RZ ;  /* 0x000000ffff077224 */ /* 0x000fe200078e00ff */
[----:B------:R-:W-:-:S04]  /*0110*/  UIADD3 UR4, UPT, UPT, UR10, -0x1, URZ ;  /* 0xffffffff0a047890 */ /* 0x000fc8000fffe0ff */
[----:B------:R-:W-:-:S04]  /*0120*/  ULEA.HI UR4, UR4, 0x1, URZ, 0x16 ;  /* 0x0000000104047891 */ /* 0x000fc8000f8fb0ff */
[----:B------:R-:W-:Y:S02]  /*0130*/  ULOP3.LUT UR12, UR4, 0xf, URZ, 0xc0, !UPT ;  /* 0x0000000f040c7892 */ /* 0x000fe4000f8ec0ff */
[----:B------:R-:W-:Y:S02]  /*0140*/  ULOP3.LUT UR13, UR4, 0x7, URZ, 0xc0, !UPT ;  /* 0x00000007040d7892 */ /* 0x000fe4000f8ec0ff */
[----:B------:R-:W-:Y:S02]  /*0150*/  ULOP3.LUT UR14, UR4, 0x3, URZ, 0xc0, !UPT ;  /* 0x00000003040e7892 */ /* 0x000fe4000f8ec0ff */
[----:B------:R-:W-:Y:S02]  /*0160*/  ULOP3.LUT UR4, UR4, 0x7ffff0, URZ, 0xc0, !UPT ;  /* 0x007ffff004047892 */ /* 0x000fe4000f8ec0ff */
[----:B-1----:R-:W-:Y:S02]  /*0170*/  UIADD3 UR8, UP0, UPT, UR8, 0x8000, URZ ;  /* 0x0000800008087890 */ /* 0x002fe4000ff1e0ff */
[----:B------:R-:W-:-:S02]  /*0180*/  UIADD3 UR5, UPT, UPT, UR12, -0x1, URZ ;  /* 0xffffffff0c057890 */ /* 0x000fc4000fffe0ff */
[----:B------:R-:W-:Y:S02]  /*0190*/  UIADD3 UR7, UPT, UPT, UR13, -0x1, URZ ;  /* 0xffffffff0d077890 */ /* 0x000fe4000fffe0ff */
[----:B------:R-:W-:Y:S02]  /*01a0*/  UIADD3.X UR9, UPT, UPT, URZ, UR9, URZ, UP0, !UPT ;  /* 0x00000009ff097290 */ /* 0x000fe400087fe4ff */
[----:B------:R-:W-:Y:S02]  /*01b0*/  UIADD3 UR11, UPT, UPT, -UR4, URZ, URZ ;  /* 0x000000ff040b7290 */ /* 0x000fe4000fffe1ff */
[----:B------:R-:W-:Y:S02]  /*01c0*/  UISETP.GE.U32.AND UP0, UPT, UR5, 0x7, UPT ;  /* 0x000000070500788c */ /* 0x000fe4000bf06070 */
[----:B------:R-:W-:Y:S01]  /*01d0*/  UISETP.GE.U32.AND UP1, UPT, UR7, 0x3, UPT ;  /* 0x000000030700788c */ /* 0x000fe2000bf26070 */
[----:B------:R-:W-:-:S10]  /*01e0*/  UMOV UR4, URZ ;  /* 0x000000ff00047c82 */ /* 0x000fd40008000000 */
.L_x_32:
[----:B-123--:R-:W1:Y:S01]  /*01f0*/  LDC.64 R2, c[0x0][0x388] ;  /* 0x0000e200ff027b82 */ /* 0x00ee620000000a00 */
[----:B------:R-:W2:Y:S01]  /*0200*/  LDCU UR10, c[0x0][0x390] ;  /* 0x00007200ff0a77ac */ /* 0x000ea20008000800 */
[----:B------:R-:W-:Y:S01]  /*0210*/  UMOV UR5, URZ ;  /* 0x000000ff00057c82 */ /* 0x000fe20008000000 */
[----:B--2---:R-:W-:Y:S01]  /*0220*/  UISETP.GE.U32.AND UP2, UPT, UR10, 0x3c01, UPT ;  /* 0x00003c010a00788c */ /* 0x004fe2000bf46070 */
[----:B-1----:R-:W-:Y:S01]  /*0230*/  IMAD R5, R3, UR4, R8 ;  /* 0x0000000403057c24 */ /* 0x002fe2000f8e0208 */
[----:B------:R-:W-:-:S03]  /*0240*/  UIADD3 UR4, UPT, UPT, UR4, 0x1, URZ ;  /* 0x0000000104047890 */ /* 0x000fc6000fffe0ff */
[----:B------:R-:W-:-:S03]  /*0250*/  IMAD R5, R5, UR10, R0 ;  /* 0x0000000a05057c24 */ /* 0x000fc6000f8e0200 */
[----:B------:R-:W-:Y:S01]  /*0260*/  ISETP.NE.AND P0, PT, R2, UR4, PT ;  /* 0x0000000402007c0c */ /* 0x000fe2000bf05270 */
[----:B------:R-:W-:-:S12]  /*0270*/  BRA.U !UP2, `(.L_x_21) ;  /* 0x000000050a5c7547 */ /* 0x000fd8000b800000 */
[----:B------:R-:W-:Y:S01]  /*0280*/  IMAD.MOV.U32 R9, RZ, RZ, R5 ;  /* 0x000000ffff097224 */ /* 0x000fe200078e0005 */
[----:B------:R-:W-:Y:S01]  /*0290*/  MOV R6, R0 ;  /* 0x0000000000067202 */ /* 0x000fe20000000f00 */
[----:B------:R-:W1:Y:S01]  /*02a0*/  LDCU UR10, c[0x0][0x390] ;  /* 0x00007200ff0a77ac */ /* 0x000e620008000800 */
[----:B------:R-:W-:Y:S01]  /*02b0*/  UMOV UR5, 0x2000 ;  /* 0x0000200000057882 */ /* 0x000fe20000000000 */
[----:B------:R-:W-:-:S05]  /*02c0*/  UMOV UR7, UR11 ;  /* 0x0000000b00077c82 */ /* 0x000fca0008000000 */
.L_x_22:
[C---:B------:R-:W-:Y:S01]  /*02d0*/  VIADD R10, R6.reuse, 0x400 ;  /* 0x00000400060a7836 */ /* 0x040fe20000000000 */
[C---:B-1----:R-:W-:Y:S01]  /*02e0*/  ISETP.GE.AND P3, PT, R6.reuse, UR10, PT ;  /* 0x0000000a06007c0c */ /* 0x042fe2000bf66270 */
[----:B------:R-:W-:Y:S01]  /*02f0*/  VIADD R11, R6, 0x800 ;  /* 0x00000800060b7836 */ /* 0x000fe20000000000 */
[----:B------:R-:W-:Y:S01]  /*0300*/  MOV R2, UR8 ;  /* 0x0000000800027c02 */ /* 0x000fe20008000f00 */
[----:B------:R-:W-:Y:S01]  /*0310*/  IMAD.U32 R3, RZ, RZ, UR9 ;  /* 0x00000009ff037e24 */ /* 0x000fe2000f8e00ff */
[----:B------:R-:W-:Y:S02]  /*0320*/  ISETP.GE.AND P4, PT, R10, UR10, PT ;  /* 0x0000000a0a007c0c */ /* 0x000fe4000bf86270 */
[----:B------:R-:W-:Y:S01]  /*0330*/  ISETP.GE.AND P1, PT, R11, UR10, PT ;  /* 0x0000000a0b007c0c */ /* 0x000fe2000bf26270 */
[C---:B------:R-:W-:Y:S01]  /*0340*/  VIADD R11, R6.reuse, 0xc00 ;  /* 0x00000c00060b7836 */ /* 0x040fe20000000000 */
[----:B------:R-:W-:Y:S01]  /*0350*/  IADD3 R12, PT, PT, R6, 0x1000, RZ ;  /* 0x00001000060c7810 */ /* 0x000fe20007ffe0ff */
[----:B------:R-:W-:-:S03]  /*0360*/  IMAD.WIDE R2, R9, 0x4, R2 ;  /* 0x0000000409027825 */ /* 0x000fc600078e0202 */
[----:B------:R-:W-:Y:S02]  /*0370*/  ISETP.GE.AND P2, PT, R11, UR10, PT ;  /* 0x0000000a0b007c0c */ /* 0x000fe4000bf46270 */
[----:B------:R-:W-:Y:S01]  /*0380*/  CS2R R10, SRZ ;  /* 0x00000000000a7805 */ /* 0x000fe2000001ff00 */
[----:B------:R-:W-:-:S05]  /*0390*/  VIADD R13, R6, 0x1400 ;  /* 0x00001400060d7836 */ /* 0x000fca0000000000 */
[----:B------:R-:W2:Y:S01]  /*03a0*/  @!P3 LDG.E R10, desc[UR16][R2.64+-0x8000] ;  /* 0xff800010020ab981 */ /* 0x000ea2000c1e1900 */
[----:B------:R-:W-:-:S03]  /*03b0*/  ISETP.GE.AND P3, PT, R12, UR10, PT ;  /* 0x0000000a0c007c0c */ /* 0x000fc6000bf66270 */
[----:B------:R-:W3:Y:S01]  /*03c0*/  @!P4 LDG.E R11, desc[UR16][R2.64+-0x7000] ;  /* 0xff900010020bc981 */ /* 0x000ee2000c1e1900 */
[----:B------:R-:W-:Y:S02]  /*03d0*/  ISETP.GE.AND P4, PT, R13, UR10, PT ;  /* 0x0000000a0d007c0c */ /* 0x000fe4000bf86270 */
[----:B------:R-:W-:Y:S01]  /*03e0*/  CS2R R12, SRZ ;  /* 0x00000000000c7805 */ /* 0x000fe2000001ff00 */
[C---:B------:R-:W-:Y:S01]  /*03f0*/  VIADD R15, R6.reuse, 0x1c00 ;  /* 0x00001c00060f7836 */ /* 0x040fe20000000000 */
[----:B------:R-:W-:-:S04]  /*0400*/  IADD3 R14, PT, PT, R6, 0x1800, RZ ;  /* 0x00001800060e7810 */ /* 0x000fc80007ffe0ff */
[----:B------:R-:W4:Y:S01]  /*0410*/  @!P1 LDG.E R12, desc[UR16][R2.64+-0x6000] ;  /* 0xffa00010020c9981 */ /* 0x000f22000c1e1900 */
[----:B------:R-:W-:-:S03]  /*0420*/  ISETP.GE.AND P1, PT, R14, UR10, PT ;  /* 0x0000000a0e007c0c */ /* 0x000fc6000bf26270 */
[----:B------:R-:W5:Y:S01]  /*0430*/  @!P2 LDG.E R13, desc[UR16][R2.64+-0x5000] ;  /* 0xffb00010020da981 */ /* 0x000f62000c1e1900 */
[----:B------:R-:W-:Y:S02]  /*0440*/  ISETP.GE.AND P2, PT, R15, UR10, PT ;  /* 0x0000000a0f007c0c */ /* 0x000fe4000bf46270 */
[----:B------:R-:W-:Y:S01]  /*0450*/  CS2R R14, SRZ ;  /* 0x00000000000e7805 */ /* 0x000fe2000001ff00 */
[C---:B------:R-:W-:Y:S01]  /*0460*/  VIADD R17, R6.reuse, 0x2400 ;  /* 0x0000240006117836 */ /* 0x040fe20000000000 */
[----:B------:R-:W-:-:S04]  /*0470*/  IADD3 R16, PT, PT, R6, 0x2000, RZ ;  /* 0x0000200006107810 */ /* 0x000fc80007ffe0ff */
[----:B------:R-:W5:Y:S01]  /*0480*/  @!P3 LDG.E R14, desc[UR16][R2.64+-0x4000] ;  /* 0xffc00010020eb981 */ /* 0x000f62000c1e1900 */
        /* <DEDUP_REMOVED lines=17> */
[----:B------:R-:W-:Y:S02]  /*05a0*/  CS2R R20, SRZ ;  /* 0x0000000000147805 */ /* 0x000fe4000001ff00 */
[----:B------:R-:W-:-:S04]  /*05b0*/  IADD3 R22, PT, PT, R6, 0x3800, RZ ;  /* 0x0000380006167810 */ /* 0x000fc80007ffe0ff */
[----:B------:R-:W5:Y:S01]  /*05c0*/  @!P1 LDG.E R20, desc[UR16][R2.64+0x2000] ;  /* 0x0020001002149981 */ /* 0x000f62000c1e1900 */
[----:B------:R-:W-:Y:S01]  /*05d0*/  ISETP.GE.AND P1, PT, R22, UR10, PT ;  /* 0x0000000a16007c0c */ /* 0x000fe2000bf26270 */
[----:B------:R-:W-:Y:S02]  /*05e0*/  HFMA2 R22, -RZ, RZ, 0, 0 ;  /* 0x00000000ff167431 */ /* 0x000fe400000001ff */
[----:B------:R-:W-:Y:S01]  /*05f0*/  VIADD R23, R6, 0x3c00 ;  /* 0x00003c0006177836 */ /* 0x000fe20000000000 */
[----:B------:R-:W5:Y:S01]  /*0600*/  @!P2 LDG.E R21, desc[UR16][R2.64+0x3000] ;  /* 0x003000100215a981 */ /* 0x000f62000c1e1900 */
[----:B------:R-:W-:-:S03]  /*0610*/  CS2R R24, SRZ ;  /* 0x0000000000187805 */ /* 0x000fc6000001ff00 */
[----:B------:R-:W-:Y:S01]  /*0620*/  ISETP.GE.AND P2, PT, R23, UR10, PT ;  /* 0x0000000a17007c0c */ /* 0x000fe2000bf46270 */
[----:B------:R-:W5:Y:S01]  /*0630*/  @!P3 LDG.E R22, desc[UR16][R2.64+0x4000] ;  /* 0x004000100216b981 */ /* 0x000f62000c1e1900 */
[----:B------:R-:W-:-:S03]  /*0640*/  IMAD.MOV.U32 R23, RZ, RZ, RZ ;  /* 0x000000ffff177224 */ /* 0x000fc600078e00ff */
[----:B------:R-:W5:Y:S04]  /*0650*/  @!P4 LDG.E R25, desc[UR16][R2.64+0x5000] ;  /* 0x005000100219c981 */ /* 0x000f68000c1e1900 */
[----:B------:R-:W5:Y:S04]  /*0660*/  @!P1 LDG.E R24, desc[UR16][R2.64+0x6000] ;  /* 0x0060001002189981 */ /* 0x000f68000c1e1900 */
[----:B------:R-:W5:Y:S01]  /*0670*/  @!P2 LDG.E R23, desc[UR16][R2.64+0x7000] ;  /* 0x007000100217a981 */ /* 0x000f62000c1e1900 */
[----:B------:R-:W-:Y:S01]  /*0680*/  UIADD3 UR7, UPT, UPT, UR7, 0x10, URZ ;  /* 0x0000001007077890 */ /* 0x000fe2000fffe0ff */
[----:B------:R-:W-:Y:S01]  /*0690*/  IADD3 R6, PT, PT, R6, 0x4000, RZ ;  /* 0x0000400006067810 */ /* 0x000fe20007ffe0ff */
[----:B------:R-:W-:Y:S01]  /*06a0*/  VIADD R9, R9, 0x4000 ;  /* 0x0000400009097836 */ /* 0x000fe20000000000 */
[----:B------:R-:W-:-:S02]  /*06b0*/  UIADD3 UR5, UPT, UPT, UR5, 0x4000, URZ ;  /* 0x0000400005057890 */ /* 0x000fc4000fffe0ff */
[----:B------:R-:W-:Y:S01]  /*06c0*/  UISETP.NE.AND UP2, UPT, UR7, URZ, UPT ;  /* 0x000000ff0700728c */ /* 0x000fe2000bf45270 */
[----:B--2---:R-:W-:-:S04]  /*06d0*/  FADD R10, R10, R7 ;  /* 0x000000070a0a7221 */ /* 0x004fc80000000000 */
[----:B---3--:R-:W-:-:S04]  /*06e0*/  FADD R11, R10, R11 ;  /* 0x0000000b0a0b7221 */ /* 0x008fc80000000000 */
[----:B----4-:R-:W-:-:S04]  /*06f0*/  FADD R12, R11, R12 ;  /* 0x0000000c0b0c7221 */ /* 0x010fc80000000000 */
[----:B-----5:R-:W-:-:S04]  /*0700*/  FADD R13, R12, R13 ;  /* 0x0000000d0c0d7221 */ /* 0x020fc80000000000 */
[----:B------:R-:W-:-:S04]  /*0710*/  FADD R14, R13, R14 ;  /* 0x0000000e0d0e7221 */ /* 0x000fc80000000000 */
        /* <DEDUP_REMOVED lines=10> */
[----:B------:R-:W-:Y:S01]  /*07c0*/  FADD R7, R24, R23 ;  /* 0x0000001718077221 */ /* 0x000fe20000000000 */
[----:B------:R-:W-:Y:S06]  /*07d0*/  BRA.U UP2, `(.L_x_22) ;  /* 0xfffffff902bc7547 */ /* 0x000fec000b83ffff */
[----:B------:R-:W-:-:S12]  /*07e0*/  UIADD3 UR5, UPT, UPT, UR5, -0x2000, URZ ;  /* 0xffffe00005057890 */ /* 0x000fd8000fffe0ff */
.L_x_21:
[----:B------:R-:W-:-:S09]  /*07f0*/  UISETP.NE.AND UP2, UPT, UR12, URZ, UPT ;  /* 0x000000ff0c00728c */ /* 0x000fd2000bf45270 */
[----:B------:R-:W-:Y:S05]  /*0800*/  BRA.U !UP2, `(.L_x_23) ;  /* 0x000000050a947547 */ /* 0x000fea000b800000 */
[----:B------:R-:W-:Y:S01]  /*0810*/  UISETP.NE.AND UP2, UPT, UR13, URZ, UPT ;  /* 0x000000ff0d00728c */ /* 0x000fe2000bf45270 */
[----:B------:R-:W-:Y:S10]  /*0820*/  BRA.U !UP0, `(.L_x_24) ;  /* 0x0000000108a47547 */ /* 0x000ff4000b800000 */
[----:B------:R-:W1:Y:S01]  /*0830*/  LDC.64 R2, c[0x0][0x380] ;  /* 0x0000e000ff027b82 */ /* 0x000e620000000a00 */
[----:B------:R-:W-:Y:S01]  /*0840*/  IADD3 R13, PT, PT, R0, UR5, RZ ;  /* 0x00000005000d7c10 */ /* 0x000fe2000fffe0ff */
[----:B------:R-:W-:-:S03]  /*0850*/  VIADD R9, R5, UR5 ;  /* 0x0000000505097c36 */ /* 0x000fc60008000000 */
[C---:B------:R-:W-:Y:S01]  /*0860*/  IADD3 R6, PT, PT, R13.reuse, 0x400, RZ ;  /* 0x000004000d067810 */ /* 0x040fe20007ffe0ff */
[C---:B------:R-:W-:Y:S01]  /*0870*/  VIADD R10, R13.reuse, 0x800 ;  /* 0x000008000d0a7836 */ /* 0x040fe20000000000 */
[C---:B------:R-:W-:Y:S02]  /*0880*/  ISETP.GE.AND P3, PT, R13.reuse, UR10, PT ;  /* 0x0000000a0d007c0c */ /* 0x040fe4000bf66270 */
[----:B------:R-:W-:Y:S01]  /*0890*/  ISETP.GE.AND P4, PT, R6, UR10, PT ;  /* 0x0000000a06007c0c */ /* 0x000fe2000bf86270 */
[----:B------:R-:W-:Y:S01]  /*08a0*/  IMAD.MOV.U32 R6, RZ, RZ, RZ ;  /* 0x000000ffff067224 */ /* 0x000fe200078e00ff */
[----:B------:R-:W-:Y:S02]  /*08b0*/  ISETP.GE.AND P1, PT, R10, UR10, PT ;  /* 0x0000000a0a007c0c */ /* 0x000fe4000bf26270 */
[C---:B------:R-:W-:Y:S02]  /*08c0*/  IADD3 R10, PT, PT, R13.reuse, 0x1000, RZ ;  /* 0x000010000d0a7810 */ /* 0x040fe40007ffe0ff */
[----:B------:R-:W-:Y:S01]  /*08d0*/  IADD3 R11, PT, PT, R13, 0x1400, RZ ;  /* 0x000014000d0b7810 */ /* 0x000fe20007ffe0ff */
[----:B-1----:R-:W-:Y:S01]  /*08e0*/  IMAD.WIDE R2, R9, 0x4, R2 ;  /* 0x0000000409027825 */ /* 0x002fe200078e0202 */
[----:B------:R-:W-:-:S04]  /*08f0*/  IADD3 R9, PT, PT, R13, 0xc00, RZ ;  /* 0x00000c000d097810 */ /* 0x000fc80007ffe0ff */
[----:B------:R-:W-:Y:S01]  /*0900*/  ISETP.GE.AND P2, PT, R9, UR10, PT ;  /* 0x0000000a09007c0c */ /* 0x000fe2000bf46270 */
[----:B------:R-:W-:Y:S01]  /*0910*/  IMAD.MOV.U32 R9, RZ, RZ, RZ ;  /* 0x000000ffff097224 */ /* 0x000fe200078e00ff */
[----:B------:R-:W2:Y:S01]  /*0920*/  @!P3 LDG.E R6, desc[UR16][R2.64] ;  /* 0x000000100206b981 */ /* 0x000ea2000c1e1900 */
[----:B------:R-:W-:-:S04]  /*0930*/  ISETP.GE.AND P3, PT, R10, UR10, PT ;  /* 0x0000000a0a007c0c */ /* 0x000fc8000bf66270 */
        /* <DEDUP_REMOVED lines=9> */
[----:B------:R-:W-:Y:S02]  /*09d0*/  CS2R R12, SRZ ;  /* 0x00000000000c7805 */ /* 0x000fe4000001ff00 */
[----:B------:R-:W-:-:S04]  /*09e0*/  CS2R R14, SRZ ;  /* 0x00000000000e7805 */ /* 0x000fc8000001ff00 */
[----:B------:R-:W5:Y:S04]  /*09f0*/  @!P3 LDG.E R12, desc[UR16][R2.64+0x4000] ;  /* 0x00400010020cb981 */ /* 0x000f68000c1e1900 */
[----:B------:R-:W5:Y:S04]  /*0a00*/  @!P4 LDG.E R13, desc[UR16][R2.64+0x5000] ;  /* 0x00500010020dc981 */ /* 0x000f68000c1e1900 */
[----:B------:R-:W5:Y:S04]  /*0a10*/  @!P1 LDG.E R14, desc[UR16][R2.64+0x6000] ;  /* 0x00600010020e9981 */ /* 0x000f68000c1e1900 */
[----:B------:R-:W5:Y:S01]  /*0a20*/  @!P2 LDG.E R15, desc[UR16][R2.64+0x7000] ;  /* 0x00700010020fa981 */ /* 0x000f62000c1e1900 */
[----:B------:R-:W-:Y:S01]  /*0a30*/  UIADD3 UR5, UPT, UPT, UR5, 0x2000, URZ ;  /* 0x0000200005057890 */ /* 0x000fe2000fffe0ff */
[----:B--2---:R-:W-:-:S04]  /*0a40*/  FADD R6, R7, R6 ;  /* 0x0000000607067221 */ /* 0x004fc80000000000 */
[----:B---3--:R-:W-:-:S04]  /*0a50*/  FADD R9, R6, R9 ;  /* 0x0000000906097221 */ /* 0x008fc80000000000 */
[----:B----4-:R-:W-:-:S04]  /*0a60*/  FADD R10, R9, R10 ;  /* 0x0000000a090a7221 */ /* 0x010fc80000000000 */
[----:B-----5:R-:W-:-:S04]  /*0a70*/  FADD R11, R10, R11 ;  /* 0x0000000b0a0b7221 */ /* 0x020fc80000000000 */
[----:B------:R-:W-:-:S04]  /*0a80*/  FADD R12, R11, R12 ;  /* 0x0000000c0b0c7221 */ /* 0x000fc80000000000 */
[----:B------:R-:W-:-:S04]  /*0a90*/  FADD R13, R12, R13 ;  /* 0x0000000d0c0d7221 */ /* 0x000fc80000000000 */
[----:B------:R-:W-:-:S04]  /*0aa0*/  FADD R14, R13, R14 ;  /* 0x0000000e0d0e7221 */ /* 0x000fc80000000000 */
[----:B------:R-:W-:-:S07]  /*0ab0*/  FADD R7, R14, R15 ;  /* 0x0000000f0e077221 */ /* 0x000fce0000000000 */
.L_x_24:
[----:B------:R-:W-:Y:S05]  /*0ac0*/  BRA.U !UP2, `(.L_x_23) ;  /* 0x000000010ae47547 */ /* 0x000fea000b800000 */
[----:B------:R-:W-:Y:S01]  /*0ad0*/  UISETP.NE.AND UP2, UPT, UR14, URZ, UPT ;  /* 0x000000ff0e00728c */ /* 0x000fe2000bf45270 */
[----:B------:R-:W-:Y:S10]  /*0ae0*/  BRA.U !UP1, `(.L_x_25) ;  /* 0x00000001095c7547 */ /* 0x000ff4000b800000 */
[----:B------:R-:W1:Y:S01]  /*0af0*/  LDC.64 R2, c[0x0][0x380] ;  /* 0x0000e000ff027b82 */ /* 0x000e620000000a00 */
[----:B------:R-:W-:Y:S01]  /*0b00*/  VIADD R6, R0, UR5 ;  /* 0x0000000500067c36 */ /* 0x000fe20008000000 */
[----:B------:R-:W-:-:S03]  /*0b10*/  IADD3 R9, PT, PT, R5, UR5, RZ ;  /* 0x0000000505097c10 */ /* 0x000fc6000fffe0ff */
[C---:B------:R-:W-:Y:S01]  /*0b20*/  VIADD R10, R6.reuse, 0x400 ;  /* 0x00000400060a7836 */ /* 0x040fe20000000000 */
[C---:B------:R-:W-:Y:S02]  /*0b30*/  ISETP.GE.AND P1, PT, R6.reuse, UR10, PT ;  /* 0x0000000a06007c0c */ /* 0x040fe4000bf26270 */
[----:B------:R-:W-:Y:S02]  /*0b40*/  IADD3 R11, PT, PT, R6, 0x800, RZ ;  /* 0x00000800060b7810 */ /* 0x000fe40007ffe0ff */
[----:B------:R-:W-:Y:S02]  /*0b50*/  ISETP.GE.AND P2, PT, R10, UR10, PT ;  /* 0x0000000a0a007c0c */ /* 0x000fe4000bf46270 */
[----:B------:R-:W-:Y:S02]  /*0b60*/  ISETP.GE.AND P3, PT, R11, UR10, PT ;  /* 0x0000000a0b007c0c */ /* 0x000fe4000bf66270 */
[----:B------:R-:W-:Y:S01]  /*0b70*/  CS2R R10, SRZ ;  /* 0x00000000000a7805 */ /* 0x000fe2000001ff00 */
[----:B-1----:R-:W-:-:S04]  /*0b80*/  IMAD.WIDE R2, R9, 0x4, R2 ;  /* 0x0000000409027825 */ /* 0x002fc800078e0202 */
[----:B------:R-:W-:Y:S01]  /*0b90*/  VIADD R9, R6, 0xc00 ;  /* 0x00000c0006097836 */ /* 0x000fe20000000000 */
[----:B------:R-:W-:-:S05]  /*0ba0*/  MOV R6, RZ ;  /* 0x000000ff00067202 */ /* 0x000fca0000000f00 */
[----:B------:R-:W2:Y:S01]  /*0bb0*/  @!P3 LDG.E R10, desc[UR16][R2.64+0x2000] ;  /* 0x00200010020ab981 */ /* 0x000ea2000c1e1900 */
[----:B------:R-:W-:Y:S01]  /*0bc0*/  ISETP.GE.AND P4, PT, R9, UR10, PT ;  /* 0x0000000a09007c0c */ /* 0x000fe2000bf86270 */
[----:B------:R-:W-:Y:S02]  /*0bd0*/  IMAD.MOV.U32 R9, RZ, RZ, RZ ;  /* 0x000000ffff097224 */ /* 0x000fe400078e00ff */
[----:B------:R-:W3:Y:S04]  /*0be0*/  @!P1 LDG.E R6, desc[UR16][R2.64] ;  /* 0x0000001002069981 */ /* 0x000ee8000c1e1900 */
[----:B------:R-:W4:Y:S06]  /*0bf0*/  @!P2 LDG.E R9, desc[UR16][R2.64+0x1000] ;  /* 0x001000100209a981 */ /* 0x000f2c000c1e1900 */
[----:B------:R-:W5:Y:S01]  /*0c00*/  @!P4 LDG.E R11, desc[UR16][R2.64+0x3000] ;  /* 0x00300010020bc981 */ /* 0x000f62000c1e1900 */
[----:B------:R-:W-:Y:S01]  /*0c10*/  UIADD3 UR5, UPT, UPT, UR5, 0x1000, URZ ;  /* 0x0000100005057890 */ /* 0x000fe2000fffe0ff */
[----:B---3--:R-:W-:-:S04]  /*0c20*/  FADD R6, R7, R6 ;  /* 0x0000000607067221 */ /* 0x008fc80000000000 */
[----:B----4-:R-:W-:-:S04]  /*0c30*/  FADD R9, R6, R9 ;  /* 0x0000000906097221 */ /* 0x010fc80000000000 */
[----:B--2---:R-:W-:-:S04]  /*0c40*/  FADD R10, R9, R10 ;  /* 0x0000000a090a7221 */ /* 0x004fc80000000000 */
[----:B-----5:R-:W-:-:S07]  /*0c50*/  FADD R7, R10, R11 ;  /* 0x0000000b0a077221 */ /* 0x020fce0000000000 */
.L_x_25:
[----:B------:R-:W-:Y:S05]  /*0c60*/  BRA.U !UP2, `(.L_x_23) ;  /* 0x000000010a7c7547 */ /* 0x000fea000b800000 */
[----:B------:R-:W1:Y:S01]  /*0c70*/  LDC.64 R2, c[0x0][0x380] ;  /* 0x0000e000ff027b82 */ /* 0x000e620000000a00 */
[----:B------:R-:W-:Y:S01]  /*0c80*/  IADD3 R9, PT, PT, R0, UR5, RZ ;  /* 0x0000000500097c10 */ /* 0x000fe2000fffe0ff */
[----:B------:R-:W-:Y:S01]  /*0c90*/  VIADD R5, R5, UR5 ;  /* 0x0000000505057c36 */ /* 0x000fe20008000000 */
[----:B------:R-:W-:Y:S01]  /*0ca0*/  BSSY.RECONVERGENT B0, `(.L_x_26) ;  /* 0x0000006000007945 */ /* 0x000fe20003800200 */
[----:B------:R-:W-:Y:S01]  /*0cb0*/  HFMA2 R6, -RZ, RZ, 0, 0 ;  /* 0x00000000ff067431 */ /* 0x000fe200000001ff */
[----:B------:R-:W-:Y:S01]  /*0cc0*/  ISETP.GE.AND P1, PT, R9, UR10, PT ;  /* 0x0000000a09007c0c */ /* 0x000fe2000bf26270 */
[----:B-1----:R-:W-:-:S12]  /*0cd0*/  IMAD.WIDE R2, R5, 0x4, R2 ;  /* 0x0000000405027825 */ /* 0x002fd800078e0202 */
[----:B------:R-:W-:Y:S05]  /*0ce0*/  @P1 BRA `(.L_x_27) ;  /* 0x0000000000041947 */ /* 0x000fea0003800000 */
[----:B------:R1:W5:Y:S02]  /*0cf0*/  LDG.E R6, desc[UR16][R2.64] ;  /* 0x0000001002067981 */ /* 0x000364000c1e1900 */
.L_x_27:
[----:B------:R-:W-:Y:S05]  /*0d00*/  BSYNC.RECONVERGENT B0 ;  /* 0x0000000000007941 */ /* 0x000fea0003800200 */
.L_x_26:
[----:B------:R-:W-:Y:S01]  /*0d10*/  UISETP.NE.AND UP2, UPT, UR14, 0x1, UPT ;  /* 0x000000010e00788c */ /* 0x000fe2000bf45270 */
[----:B-----5:R-:W-:-:S08]  /*0d20*/  FADD R7, R7, R6 ;  /* 0x0000000607077221 */ /* 0x020fd00000000000 */
[----:B------:R-:W-:Y:S05]  /*0d30*/  BRA.U !UP2, `(.L_x_23) ;  /* 0x000000010a487547 */ /* 0x000fea000b800000 */
[----:B------:R-:W-:Y:S01]  /*0d40*/  VIADD R5, R9, 0x400 ;  /* 0x0000040009057836 */ /* 0x000fe20000000000 */
[----:B------:R-:W-:Y:S01]  /*0d50*/  BSSY.RECONVERGENT B0, `(.L_x_28) ;  /* 0x0000005000007945 */ /* 0x000fe20003800200 */
[----:B------:R-:W-:-:S03]  /*0d60*/  MOV R6, RZ ;  /* 0x000000ff00067202 */ /* 0x000fc60000000f00 */
[----:B------:R-:W-:-:S13]  /*0d70*/  ISETP.GE.AND P1, PT, R5, UR10, PT ;  /* 0x0000000a05007c0c */ /* 0x000fda000bf26270 */
[----:B------:R-:W-:Y:S05]  /*0d80*/  @P1 BRA `(.L_x_29) ;  /* 0x0000000000041947 */ /* 0x000fea0003800000 */
[----:B------:R2:W5:Y:S02]  /*0d90*/  LDG.E R6, desc[UR16][R2.64+0x1000] ;  /* 0x0010001002067981 */ /* 0x000564000c1e1900 */
.L_x_29:
[----:B------:R-:W-:Y:S05]  /*0da0*/  BSYNC.RECONVERGENT B0 ;  /* 0x0000000000007941 */ /* 0x000fea0003800200 */
.L_x_28:
[----:B------:R-:W-:Y:S01]  /*0db0*/  UISETP.NE.AND UP2, UPT, UR14, 0x2, UPT ;  /* 0x000000020e00788c */ /* 0x000fe2000bf45270 */
[----:B-----5:R-:W-:-:S08]  /*0dc0*/  FADD R7, R7, R6 ;  /* 0x0000000607077221 */ /* 0x020fd00000000000 */
[----:B------:R-:W-:Y:S05]  /*0dd0*/  BRA.U !UP2, `(.L_x_23) ;  /* 0x000000010a207547 */ /* 0x000fea000b800000 */
[----:B------:R-:W-:Y:S01]  /*0de0*/  VIADD R5, R9, 0x800 ;  /* 0x0000080009057836 */ /* 0x000fe20000000000 */
[----:B------:R-:W-:Y:S01]  /*0df0*/  BSSY.RECONVERGENT B0, `(.L_x_30) ;  /* 0x0000005000007945 */ /* 0x000fe20003800200 */
[----:B------:R-:W-:-:S03]  /*0e00*/  HFMA2 R6, -RZ, RZ, 0, 0 ;  /* 0x00000000ff067431 */ /* 0x000fc600000001ff */
[----:B------:R-:W-:-:S13]  /*0e10*/  ISETP.GE.AND P1, PT, R5, UR10, PT ;  /* 0x0000000a05007c0c */ /* 0x000fda000bf26270 */
[----:B------:R-:W-:Y:S05]  /*0e20*/  @P1 BRA `(.L_x_31) ;  /* 0x0000000000041947 */ /* 0x000fea0003800000 */
[----:B------:R3:W5:Y:S02]  /*0e30*/  LDG.E R6, desc[UR16][R2.64+0x2000] ;  /* 0x0020001002067981 */ /* 0x000764000c1e1900 */
.L_x_31:
[----:B------:R-:W-:Y:S05]  /*0e40*/  BSYNC.RECONVERGENT B0 ;  /* 0x0000000000007941 */ /* 0x000fea0003800200 */
.L_x_30:
[----:B-----5:R-:W-:-:S07]  /*0e50*/  FADD R7, R7, R6 ;  /* 0x0000000607077221 */ /* 0x020fce0000000000 */
.L_x_23:
[----:B------:R-:W-:Y:S05]  /*0e60*/  @P0 BRA `(.L_x_32) ;  /* 0xfffffff000e00947 */ /* 0x000fea000383ffff */
[----:B------:R4:W-:Y:S02]  /*0e70*/  STS [R4], R7 ;  /* 0x0000000704007388 */ /* 0x0009e40000000800 */
.L_x_20:
[----:B------:R-:W-:Y:S01]  /*0e80*/  BAR.SYNC.DEFER_BLOCKING 0x0 ;  /* 0x0000000000007b1d */ /* 0x000fe20000010000 */
[----:B------:R-:W-:-:S13]  /*0e90*/  ISETP.NE.AND P0, PT, R0, RZ, PT ;  /* 0x000000ff0000720c */ /* 0x000fda0003f05270 */
[----:B------:R-:W-:Y:S05]  /*0ea0*/  @P0 EXIT ;  /* 0x000000000000094d */ /* 0x000fea0003800000 */
[----:B0---4-:R-:W0:Y:S01]  /*0eb0*/  LDC.64 R4, c[0x0][0x398] ;  /* 0x0000e600ff047b82 */ /* 0x011e220000000a00 */
[----:B-123--:R-:W-:Y:S01]  /*0ec0*/  IMAD.MOV.U32 R3, RZ, RZ, RZ ;  /* 0x000000ffff037224 */ /* 0x00efe200078e00ff */
[----:B------:R-:W-:Y:S01]  /*0ed0*/  MOV R0, 0x40 ;  /* 0x0000004000007802 */ /* 0x000fe20000000f00 */
[----:B0-----:R-:W-:-:S07]  /*0ee0*/  IMAD.WIDE.U32 R8, R8, 0x4, R4 ;  /* 0x0000000408087825 */ /* 0x001fce00078e0004 */
.L_x_33:
[----:B------:R-:W0:Y:S04]  /*0ef0*/  LDS.128 R16, [R0+UR6+-0x40] ;  /* 0xffffc00600107984 */ /* 0x000e280008000c00 */
[----:B------:R-:W1:Y:S04]  /*0f00*/  LDS.128 R4, [R0+UR6+-0x30] ;  /* 0xffffd00600047984 */ /* 0x000e680008000c00 */
        /* <DEDUP_REMOVED lines=25> */
[----:B0-----:R-:W-:-:S03]  /*10a0*/  VIADD R0, R0, 0x80 ;  /* 0x0000008000007836 */ /* 0x001fc60000000000 */
[----:B------:R-:W-:Y:S02]  /*10b0*/  FADD R19, R18, R19 ;  /* 0x0000001312137221 */ /* 0x000fe40000000000 */
[----:B------:R-:W-:Y:S02]  /*10c0*/  ISETP.NE.AND P0, PT, R0, 0x1040, PT ;  /* 0x000010400000780c */ /* 0x000fe40003f05270 */
        /* <DEDUP_REMOVED lines=25> */
[----:B------:R-:W-:Y:S05]  /*1260*/  CALL.REL.NOINC `($__internal_2_$__cuda_sm3x_div_rn_noftz_f32_slowpath) ;  /* 0x00000000000c7944 */ /* 0x000fea0003c00000 */
[----:B------:R-:W-:-:S07]  /*1270*/  MOV R5, R0 ;  /* 0x0000000000057202 */ /* 0x000fce0000000f00 */
.L_x_34:
[----:B------:R-:W-:Y:S01]  /*1280*/  STG.E desc[UR16][R8.64], R5 ;  /* 0x0000000508007986 */ /* 0x000fe2000c101910 */
[----:B------:R-:W-:Y:S05]  /*1290*/  EXIT ;  /* 0x000000000000794d */ /* 0x000fea0003800000 */
        .weak           $__internal_2_$__cuda_sm3x_div_rn_noftz_f32_slowpath
        .type           $__internal_2_$__cuda_sm3x_div_rn_noftz_f32_slowpath,@function
        .size           $__internal_2_$__cuda_sm3x_div_rn_noftz_f32_slowpath,(.L_x_200 - $__internal_2_$__cuda_sm3x_div_rn_noftz_f32_slowpath)
$__internal_2_$__cuda_sm3x_div_rn_noftz_f32_slowpath:
[----:B------:R-:W-:Y:S02]  /*12a0*/  SHF.R.U32.HI R5, RZ, 0x17, R0 ;  /* 0x00000017ff057819 */ /* 0x000fe40000011600 */
[--C-:B------:R-:W-:Y:S02]  /*12b0*/  SHF.R.U32.HI R4, RZ, 0x17, R3.reuse ;  /* 0x00000017ff047819 */ /* 0x100fe40000011603 */
[----:B------:R-:W-:Y:S02]  /*12c0*/  LOP3.LUT R5, R5, 0xff, RZ, 0xc0, !PT ;  /* 0x000000ff05057812 */ /* 0x000fe400078ec0ff */
[----:B------:R-:W-:Y:S01]  /*12d0*/  LOP3.LUT R12, R4, 0xff, RZ, 0xc0, !PT ;  /* 0x000000ff040c7812 */ /* 0x000fe200078ec0ff */
[----:B------:R-:W-:Y:S01]  /*12e0*/  IMAD.MOV.U32 R4, RZ, RZ, R3 ;  /* 0x000000ffff047224 */ /* 0x000fe200078e0003 */
[----:B------:R-:W-:Y:S01]  /*12f0*/  MOV R7, R0 ;  /* 0x0000000000077202 */ /* 0x000fe20000000f00 */
[----:B------:R-:W-:Y:S01]  /*1300*/  VIADD R10, R5, 0xffffffff ;  /* 0xffffffff050a7836 */ /* 0x000fe20000000000 */
[----:B------:R-:W-:-:S04]  /*1310*/  IADD3 R11, PT, PT, R12, -0x1, RZ ;  /* 0xffffffff0c0b7810 */ /* 0x000fc80007ffe0ff */
[----:B------:R-:W-:-:S04]  /*1320*/  ISETP.GT.U32.AND P0, PT, R10, 0xfd, PT ;  /* 0x000000fd0a00780c */ /* 0x000fc80003f04070 */
[----:B------:R-:W-:-:S13]  /*1330*/  ISETP.GT.U32.OR P0, PT, R11, 0xfd, P0 ;  /* 0x000000fd0b00780c */ /* 0x000fda0000704470 */
[----:B------:R-:W-:Y:S01]  /*1340*/  @!P0 IMAD.MOV.U32 R6, RZ, RZ, RZ ;  /* 0x000000ffff068224 */ /* 0x000fe200078e00ff */
        /* <DEDUP_REMOVED lines=20> */
[----:B------:R-:W-:Y:S02]  /*1490*/  @!P0 IMAD.MOV.U32 R6, RZ, RZ, -0x40 ;  /* 0xffffffc0ff068424 */ /* 0x000fe400078e00ff */
[----:B------:R-:W-:Y:S01]  /*14a0*/  @!P0 FFMA R4, R3, 1.84467440737095516160e+19, RZ ;  /* 0x5f80000003048823 */ /* 0x000fe200000000ff */
[----:B------:R-:W-:Y:S02]  /*14b0*/  @!P1 FFMA R7, R0, 1.84467440737095516160e+19, RZ ;  /* 0x5f80000000079823 */ /* 0x000fe400000000ff */
[----:B------:R-:W-:-:S07]  /*14c0*/  @!P1 IADD3 R6, PT, PT, R6, 0x40, RZ ;  /* 0x0000004006069810 */ /* 0x000fce0007ffe0ff */
.L_x_35:
[----:B------:R-:W-:Y:S02]  /*14d0*/  LEA R0, R5, 0xc0800000, 0x17 ;  /* 0xc080000005007811 */ /* 0x000fe400078eb8ff */
[----:B------:R-:W-:-:S03]  /*14e0*/  IADD3 R3, PT, PT, R12, -0x7f, RZ ;  /* 0xffffff810c037810 */ /* 0x000fc60007ffe0ff */
[----:B------:R-:W-:Y:S01]  /*14f0*/  IMAD.IADD R7, R7, 0x1, -R0 ;  /* 0x0000000107077824 */ /* 0x000fe200078e0a00 */
[C---:B------:R-:W-:Y:S01]  /*1500*/  IADD3 R5, PT, PT, R3.reuse, 0x7f, -R5 ;  /* 0x0000007f03057810 */ /* 0x040fe20007ffe805 */
[----:B------:R-:W-:Y:S02]  /*1510*/  IMAD R0, R3, -0x800000, R4 ;  /* 0xff80000003007824 */ /* 0x000fe400078e0204 */
[----:B------:R-:W0:Y:S01]  /*1520*/  MUFU.RCP R10, R7 ;  /* 0x00000007000a7308 */ /* 0x000e220000001000 */
[----:B------:R-:W-:Y:S01]  /*1530*/  FADD.FTZ R11, -R7, -RZ ;  /* 0x800000ff070b7221 */ /* 0x000fe20000010100 */
[----:B------:R-:W-:-:S03]  /*1540*/  IMAD.IADD R5, R5, 0x1, R6 ;  /* 0x0000000105057824 */ /* 0x000fc600078e0206 */
        /* <DEDUP_REMOVED lines=9> */
[----:B------:R-:W-:-:S05]  /*15e0*/  IADD3 R7, PT, PT, R3, R5, RZ ;  /* 0x0000000503077210 */ /* 0x000fca0007ffe0ff */
[----:B------:R-:W-:-:S05]  /*15f0*/  VIADD R3, R7, 0xffffffff ;  /* 0xffffffff07037836 */ /* 0x000fca0000000000 */
        /* <DEDUP_REMOVED lines=9> */
[-CC-:B------:R-:W-:Y:S01]  /*1690*/  FFMA.RZ R3, R15, R11.reuse, R4.reuse ;  /* 0x0000000b0f037223 */ /* 0x180fe2000000c004 */
[C---:B------:R-:W-:Y:S02]  /*16a0*/  IADD3 R6, PT, PT, R7.reuse, 0x20, RZ ;  /* 0x0000002007067810 */ /* 0x040fe40007ffe0ff */
[----:B------:R-:W-:Y:S02]  /*16b0*/  ISETP.NE.AND P2, PT, R7, RZ, PT ;  /* 0x000000ff0700720c */ /* 0x000fe40003f45270 */
[----:B------:R-:W-:Y:S01]  /*16c0*/  LOP3.LUT R5, R3, 0x7fffff, RZ, 0xc0, !PT ;  /* 0x007fffff03057812 */ /* 0x000fe200078ec0ff */
[CCC-:B------:R-:W-:Y:S01]  /*16d0*/  FFMA.RP R3, R15.reuse, R11.reuse, R4.reuse ;  /* 0x0000000b0f037223 */ /* 0x1c0fe20000008004 */
[----:B------:R-:W-:Y:S01]  /*16e0*/  FFMA.RM R4, R15, R11, R4 ;  /* 0x0000000b0f047223 */ /* 0x000fe20000004004 */
[----:B------:R-:W-:Y:S01]  /*16f0*/  ISETP.NE.AND P1, PT, R7, RZ, PT ;  /* 0x000000ff0700720c */ /* 0x000fe20003f25270 */
[----:B------:R-:W-:Y:S01]  /*1700*/  IMAD.MOV R7, RZ, RZ, -R7 ;  /* 0x000000ffff077224 */ /* 0x000fe200078e0a07 */
[----:B------:R-:W-:-:S02]  /*1710*/  LOP3.LUT R5, R5, 0x800000, RZ, 0xfc, !PT ;  /* 0x0080000005057812 */ /* 0x000fc400078efcff */
[----:B------:R-:W-:Y:S02]  /*1720*/  FSETP.NEU.FTZ.AND P0, PT, R3, R4, PT ;  /* 0x000000040300720b */ /* 0x000fe40003f1d000 */
[----:B------:R-:W-:Y:S02]  /*1730*/  SHF.L.U32 R6, R5, R6, RZ ;  /* 0x0000000605067219 */ /* 0x000fe400000006ff */
        /* <DEDUP_REMOVED lines=11> */
.L_x_41:
[----:B------:R-:W-:-:S04]  /*17f0*/  LOP3.LUT R0, R0, 0x80000000, RZ, 0xc0, !PT ;  /* 0x8000000000007812 */ /* 0x000fc800078ec0ff */
[----:B------:R-:W-:Y:S01]  /*1800*/  LOP3.LUT R0, R0, 0x7f800000, RZ, 0xfc, !PT ;  /* 0x7f80000000007812 */ /* 0x000fe200078efcff */
[----:B------:R-:W-:Y:S06]  /*1810*/  BRA `(.L_x_42) ;  /* 0x0000000000287947 */ /* 0x000fec0003800000 */
.L_x_40:
[----:B------:R-:W-:Y:S01]  /*1820*/  IMAD R0, R5, 0x800000, R0 ;  /* 0x0080000005007824 */ /* 0x000fe200078e0200 */
[----:B------:R-:W-:Y:S06]  /*1830*/  BRA `(.L_x_42) ;  /* 0x0000000000207947 */ /* 0x000fec0003800000 */
.L_x_39:
[----:B------:R-:W-:-:S04]  /*1840*/  LOP3.LUT R0, R7, 0x80000000, R4, 0x48, !PT ;  /* 0x8000000007007812 */ /* 0x000fc800078e4804 */
[----:B------:R-:W-:Y:S01]  /*1850*/  LOP3.LUT R0, R0, 0x7f800000, RZ, 0xfc, !PT ;  /* 0x7f80000000007812 */ /* 0x000fe200078efcff */
[----:B------:R-:W-:Y:S06]  /*1860*/  BRA `(.L_x_42) ;  /* 0x0000000000147947 */ /* 0x000fec0003800000 */
.L_x_38:
[----:B------:R-:W-:Y:S01]  /*1870*/  LOP3.LUT R0, R7, 0x80000000, R4, 0x48, !PT ;  /* 0x8000000007007812 */ /* 0x000fe200078e4804 */
[----:B------:R-:W-:Y:S06]  /*1880*/  BRA `(.L_x_42) ;  /* 0x00000000000c7947 */ /* 0x000fec0003800000 */
.L_x_37:
[----:B------:R-:W0:Y:S01]  /*1890*/  MUFU.RSQ R0, -QNAN ;  /* 0xffc0000000007908 */ /* 0x000e220000001400 */
[----:B------:R-:W-:Y:S05]  /*18a0*/  BRA `(.L_x_42) ;  /* 0x0000000000047947 */ /* 0x000fea0003800000 */
.L_x_36:
[----:B------:R-:W-:-:S07]  /*18b0*/  FADD.FTZ R0, R3, R0 ;  /* 0x0000000003007221 */ /* 0x000fce0000010000 */
.L_x_42:
[----:B------:R-:W-:-:S04]  /*18c0*/  HFMA2 R3, -RZ, RZ, 0, 0 ;  /* 0x00000000ff037431 */ /* 0x000fc800000001ff */
[----:B0-----:R-:W-:Y:S05]  /*18d0*/  RET.REL.NODEC R2 `(fast_mean_kernel) ;  /* 0xffffffe402c87950 */ /* 0x001fea0003c3ffff */
.L_x_43:
        /* <DEDUP_REMOVED lines=10> */
.L_x_200:


//--------------------- .text.mwa                 --------------------------
	.section	.text.mwa,"ax",@progbits
	.align	128
        .global         mwa
        .type           mwa,@function
        .size           mwa,(.L_x_209 - mwa)
        .other          mwa,@"STO_CUDA_ENTRY STV_DEFAULT"
mwa:
.text.mwa:
[----:B------:R-:W-:Y:S01]  /*0000*/  LDC R1, c[0x0][0x37c] ;  /* 0x0000df00ff017b82 */ /* 0x000fe20000000800 */
[----:B------:R-:W0:Y:S07]  /*0010*/  S2R R3, SR_TID.X ;  /* 0x0000000000037919 */ /* 0x000e2e0000002100 */
[----:B------:R-:W0:Y:S01]  /*0020*/  S2UR UR4, SR_CTAID.X ;  /* 0x00000000000479c3 */ /* 0x000e220000002500 */
[----:B------:R-:W1:Y:S07]  /*0030*/  LDCU UR5, c[0x0][0x3a0] ;  /* 0x00007400ff0577ac */ /* 0x000e6e0008000800 */
[----:B------:R-:W0:Y:S02]  /*0040*/  LDC R20, c[0x0][0x360] ;  /* 0x0000d800ff147b82 */ /* 0x000e240000000800 */
[----:B0-----:R-:W-:-:S05]  /*0050*/  IMAD R10, R20, UR4, R3 ;  /* 0x00000004140a7c24 */ /* 0x001fca000f8e0203 */
[----:B-1----:R-:W-:-:S13]  /*0060*/  ISETP.GE.AND P0, PT, R10, UR5, PT ;  /* 0x000000050a007c0c */ /* 0x002fda000bf06270 */
[----:B------:R-:W-:Y:S05]  /*0070*/  @P0 EXIT ;  /* 0x000000000000094d */ /* 0x000fea0003800000 */
[----:B------:R-:W0:Y:S01]  /*0080*/  LDC R0, c[0x0][0x3a4] ;  /* 0x0000e900ff007b82 */ /* 0x000e220000000800 */
[----:B------:R-:W1:Y:S01]  /*0090*/  LDCU UR4, c[0x0][0x370] ;  /* 0x00006e00ff0477ac */ /* 0x000e620008000800 */
[----:B------:R-:W-:Y:S01]  /*00a0*/  MOV R19, R10 ;  /* 0x0000000a00137202 */ /* 0x000fe20000000f00 */
[----:B------:R-:W2:Y:S05]  /*00b0*/  LDCU.64 UR6, c[0x0][0x358] ;  /* 0x00006b00ff0677ac */ /* 0x000eaa0008000a00 */
[----:B------:R-:W3:Y:S08]  /*00c0*/  LDC.64 R2, c[0x0][0x390] ;  /* 0x0000e400ff027b82 */ /* 0x000ef00000000a00 */
[----:B------:R-:W4:Y:S01]  /*00d0*/  LDC.64 R4, c[0x0][0x398] ;  /* 0x0000e600ff047b82 */ /* 0x000f220000000a00 */
[----:B-1----:R-:W-:-:S07]  /*00e0*/  IMAD R20, R20, UR4, RZ ;  /* 0x0000000414147c24 */ /* 0x002fce000f8e02ff */
[----:B------:R-:W1:Y:S01]  /*00f0*/  LDC.64 R6, c[0x0][0x380] ;  /* 0x0000e000ff067b82 */ /* 0x000e620000000a00 */
[----:B0-----:R-:W-:-:S07]  /*0100*/  FADD R18, -R0, 1 ;  /* 0x3f80000000127421 */ /* 0x001fce0000000100 */
[----:B--2---:R-:W0:Y:S02]  /*0110*/  LDC.64 R8, c[0x0][0x388] ;  /* 0x0000e200ff087b82 */ /* 0x004e240000000a00 */
.L_x_44:
[----:B-1----:R-:W-:-:S04]  /*0120*/  IMAD.WIDE R14, R19, 0x4, R6 ;  /* 0x00000004130e7825 */ /* 0x002fc800078e0206 */
[----:B--23--:R-:W-:Y:S02]  /*0130*/  IMAD.WIDE R10, R19, 0x4, R2 ;  /* 0x00000004130a7825 */ /* 0x00cfe400078e0202 */
[----:B------:R-:W2:Y:S04]  /*0140*/  LDG.E R15, desc[UR6][R14.64] ;  /* 0x000000060e0f7981 */ /* 0x000ea8000c1e1900 */
[----:B------:R-:W3:Y:S01]  /*0150*/  LDG.E R13, desc[UR6][R10.64] ;  /* 0x000000060a0d7981 */ /* 0x000ee2000c1e1900 */
[----:B--2---:R-:W-:-:S04]  /*0160*/  FMUL R17, R15, R0 ;  /* 0x000000000f117220 */ /* 0x004fc80000400000 */
[----:B---3--:R-:W-:Y:S01]  /*0170*/  FFMA R21, R18, R13, R17 ;  /* 0x0000000d12157223 */ /* 0x008fe20000000011 */
[----:B0-----:R-:W-:-:S04]  /*0180*/  IMAD.WIDE R16, R19, 0x4, R8 ;  /* 0x0000000413107825 */ /* 0x001fc800078e0208 */
[----:B----4-:R-:W-:Y:S01]  /*0190*/  IMAD.WIDE R12, R19, 0x4, R4 ;  /* 0x00000004130c7825 */ /* 0x010fe200078e0204 */
[----:B------:R2:W-:Y:S04]  /*01a0*/  STG.E desc[UR6][R10.64], R21 ;  /* 0x000000150a007986 */ /* 0x0005e8000c101906 */
[----:B------:R-:W3:Y:S04]  /*01b0*/  LDG.E R17, desc[UR6][R16.64] ;  /* 0x0000000610117981 */ /* 0x000ee8000c1e1900 */
[----:B------:R-:W4:Y:S01]  /*01c0*/  LDG.E R23, desc[UR6][R12.64] ;  /* 0x000000060c177981 */ /* 0x000f22000c1e1900 */
[----:B------:R-:W-:-:S04]  /*01d0*/  IADD3 R19, PT, PT, R20, R19, RZ ;  /* 0x0000001314137210 */ /* 0x000fc80007ffe0ff */
[----:B------:R-:W-:Y:S01]  /*01e0*/  ISETP.GE.AND P0, PT, R19, UR5, PT ;  /* 0x0000000513007c0c */ /* 0x000fe2000bf06270 */
[----:B---3--:R-:W-:-:S04]  /*01f0*/  FMUL R25, R17, R0 ;  /* 0x0000000011197220 */ /* 0x008fc80000400000 */
[----:B----4-:R-:W-:-:S05]  /*0200*/  FFMA R23, R18, R23, R25 ;  /* 0x0000001712177223 */ /* 0x010fca0000000019 */
[----:B------:R2:W-:Y:S03]  /*0210*/  STG.E desc[UR6][R12.64], R23 ;  /* 0x000000170c007986 */ /* 0x0005e6000c101906 */
[----:B------:R-:W-:Y:S05]  /*0220*/  @!P0 BRA `(.L_x_44) ;  /* 0xfffffffc00bc8947 */ /* 0x000fea000383ffff */
[----:B------:R-:W-:Y:S05]  /*0230*/  EXIT ;  /* 0x000000000000794d */ /* 0x000fea0003800000 */
.L_x_45:
        /* <DEDUP_REMOVED lines=12> */
.L_x_209:


//--------------------- .text.var_full            --------------------------
	.section	.text.var_full,"ax",@progbits
	.align	128
        .global         var_full
        .type           var_full,@function
        .size           var_full,(.L_x_202 - var_full)
        .other          var_full,@"STO_CUDA_ENTRY STV_DEFAULT"
var_full:
.text.var_full:
        /* <DEDUP_REMOVED lines=8> */
[----:B------:R-:W0:Y:S01]  /*0080*/  LDCU UR4, c[0x0][0x3a0] ;  /* 0x00007400ff0477ac */ /* 0x000e220008000800 */
[----:B------:R-:W1:Y:S01]  /*0090*/  LDCU UR5, c[0x0][0x370] ;  /* 0x00006e00ff0577ac */ /* 0x000e620008000800 */
[----:B------:R-:W2:Y:S01]  /*00a0*/  LDCU.64 UR6, c[0x0][0x358] ;  /* 0x00006b00ff0677ac */ /* 0x000ea20008000a00 */
[----:B0-----:R-:W-:Y:S02]  /*00b0*/  UISETP.GT.AND UP0, UPT, UR4, URZ, UPT ;  /* 0x000000ff0400728c */ /* 0x001fe4000bf04270 */
[----:B------:R-:W-:Y:S01]  /*00c0*/  I2FP.F32.S32 R0, UR4 ;  /* 0x0000000400007c45 */ /* 0x000fe20008201400 */
[----:B-1----:R-:W-:-:S06]  /*00d0*/  IMAD R7, R7, UR5, RZ ;  /* 0x0000000507077c24 */ /* 0x002fcc000f8e02ff */
[----:B--2---:R-:W-:Y:S05]  /*00e0*/  BRA.U UP0, `(.L_x_46) ;  /* 0x0000000100b07547 */ /* 0x004fea000b800000 */
[----:B------:R-:W0:Y:S08]  /*00f0*/  MUFU.RCP R3, R0 ;  /* 0x0000000000037308 */ /* 0x000e300000001000 */
[----:B------:R-:W1:Y:S01]  /*0100*/  FCHK P0, RZ, R0 ;  /* 0x00000000ff007302 */ /* 0x000e620000000000 */
[----:B0-----:R-:W-:-:S04]  /*0110*/  FFMA R2, -R0, R3, 1 ;  /* 0x3f80000000027423 */ /* 0x001fc80000000103 */
[----:B------:R-:W-:-:S04]  /*0120*/  FFMA R2, R3, R2, R3 ;  /* 0x0000000203027223 */ /* 0x000fc80000000003 */
[----:B------:R-:W-:-:S04]  /*0130*/  FFMA R3, RZ, R2, RZ ;  /* 0x00000002ff037223 */ /* 0x000fc800000000ff */
[----:B------:R-:W-:-:S04]  /*0140*/  FFMA R4, -R0, R3, RZ ;  /* 0x0000000300047223 */ /* 0x000fc800000001ff */
[----:B------:R-:W-:Y:S01]  /*0150*/  FFMA R3, R2, R4, R3 ;  /* 0x0000000402037223 */ /* 0x000fe20000000003 */
[----:B-1----:R-:W-:Y:S06]  /*0160*/  @!P0 BRA `(.L_x_47) ;  /* 0x0000000000108947 */ /* 0x002fec0003800000 */
[----:B------:R-:W-:Y:S01]  /*0170*/  HFMA2 R2, -RZ, RZ, 0, 0 ;  /* 0x00000000ff027431 */ /* 0x000fe200000001ff */
[----:B------:R-:W-:-:S07]  /*0180*/  MOV R4, 0x1a0 ;  /* 0x000001a000047802 */ /* 0x000fce0000000f00 */
[----:B------:R-:W-:Y:S05]  /*0190*/  CALL.REL.NOINC `($__internal_4_$__cuda_sm3x_div_rn_noftz_f32_slowpath) ;  /* 0x00000014008c7944 */ /* 0x000fea0003c00000 */
[----:B------:R-:W-:-:S07]  /*01a0*/  MOV R3, R2 ;  /* 0x0000000200037202 */ /* 0x000fce0000000f00 */
.L_x_47:
[----:B------:R-:W0:Y:S01]  /*01b0*/  F2F.F64.F32 R4, R3 ;  /* 0x0000000300047310 */ /* 0x000e220000201800 */
[----:B------:R-:W-:Y:S01]  /*01c0*/  UMOV UR4, 0x88e368f1 ;  /* 0x88e368f100047882 */ /* 0x000fe20000000000 */
[----:B------:R-:W-:Y:S01]  /*01d0*/  UMOV UR5, 0x3ee4f8b5 ;  /* 0x3ee4f8b500057882 */ /* 0x000fe20000000000 */
[----:B------:R-:W-:Y:S01]  /*01e0*/  BSSY.RECONVERGENT B0, `(.L_x_48) ;  /* 0x0000011000007945 */ /* 0x000fe20003800200 */
[----:B0-----:R-:W-:-:S10]  /*01f0*/  DADD R4, R4, UR4 ;  /* 0x0000000404047e29 */ /* 0x001fd40008000000 */
[----:B------:R-:W0:Y:S02]  /*0200*/  F2F.F32.F64 R4, R4 ;  /* 0x0000000400047310 */ /* 0x000e240000301000 */
[----:B0-----:R-:W-:-:S06]  /*0210*/  IADD3 R0, PT, PT, R4, -0xd000000, RZ ;  /* 0xf300000004007810 */ /* 0x001fcc0007ffe0ff */
[----:B------:R0:W1:Y:S01]  /*0220*/  MUFU.RSQ R9, R4 ;  /* 0x0000000400097308 */ /* 0x0000620000001400 */
[----:B------:R-:W-:-:S13]  /*0230*/  ISETP.GT.U32.AND P0, PT, R0, 0x727fffff, PT ;  /* 0x727fffff0000780c */ /* 0x000fda0003f04070 */
[----:B0-----:R-:W-:Y:S05]  /*0240*/  @!P0 BRA `(.L_x_49) ;  /* 0x0000000000188947 */ /* 0x001fea0003800000 */
[----:B------:R-:W-:Y:S01]  /*0250*/  BSSY.RECONVERGENT B1, `(.L_x_50) ;  /* 0x0000004000017945 */ /* 0x000fe20003800200 */
[----:B------:R-:W-:Y:S02]  /*0260*/  MOV R2, R4 ;  /* 0x0000000400027202 */ /* 0x000fe40000000f00 */
[----:B------:R-:W-:-:S07]  /*0270*/  MOV R11, 0x290 ;  /* 0x00000290000b7802 */ /* 0x000fce0000000f00 */
[----:B-1----:R-:W-:Y:S05]  /*0280*/  CALL.REL.NOINC `($__internal_3_$__cuda_sm20_sqrt_rn_f32_slowpath) ;  /* 0x0000001000f47944 */ /* 0x002fea0003c00000 */
[----:B------:R-:W-:Y:S05]  /*0290*/  BSYNC.RECONVERGENT B1 ;  /* 0x0000000000017941 */ /* 0x000fea0003800200 */
.L_x_50:
[----:B------:R-:W-:Y:S05]  /*02a0*/  BRA `(.L_x_51) ;  /* 0x0000000000107947 */ /* 0x000fea0003800000 */
.L_x_49:
[----:B-1----:R-:W-:Y:S01]  /*02b0*/  FMUL.FTZ R15, R4, R9 ;  /* 0x00000009040f7220 */ /* 0x002fe20000410000 */
[----:B------:R-:W-:-:S03]  /*02c0*/  FMUL.FTZ R2, R9, 0.5 ;  /* 0x3f00000009027820 */ /* 0x000fc60000410000 */
[----:B------:R-:W-:-:S04]  /*02d0*/  FFMA R0, -R15, R15, R4 ;  /* 0x0000000f0f007223 */ /* 0x000fc80000000104 */
[----:B------:R-:W-:-:S07]  /*02e0*/  FFMA R15, R0, R2, R15 ;  /* 0x00000002000f7223 */ /* 0x000fce000000000f */
.L_x_51:
[----:B------:R-:W-:Y:S05]  /*02f0*/  BSYNC.RECONVERGENT B0 ;  /* 0x0000000000007941 */ /* 0x000fea0003800200 */
.L_x_48:
[----:B------:R-:W0:Y:S01]  /*0300*/  LDC.64 R10, c[0x0][0x390] ;  /* 0x0000e400ff0a7b82 */ /* 0x000e220000000a00 */
[----:B------:R-:W1:Y:S07]  /*0310*/  LDCU UR4, c[0x0][0x3a4] ;  /* 0x00007480ff0477ac */ /* 0x000e6e0008000800 */
[----:B------:R-:W2:Y:S02]  /*0320*/  LDC.64 R12, c[0x0][0x398] ;  /* 0x0000e600ff0c7b82 */ /* 0x000ea40000000a00 */
.L_x_52:
[----:B0-----:R-:W-:-:S04]  /*0330*/  IMAD.WIDE R4, R6, 0x4, R10 ;  /* 0x0000000406047825 */ /* 0x001fc800078e020a */
[----:B--2---:R-:W-:Y:S01]  /*0340*/  IMAD.WIDE R8, R6, 0x4, R12 ;  /* 0x0000000406087825 */ /* 0x004fe200078e020c */
[----:B------:R3:W-:Y:S01]  /*0350*/  STG.E desc[UR6][R4.64], R3 ;  /* 0x0000000304007986 */ /* 0x0007e2000c101906 */
[----:B------:R-:W-:-:S03]  /*0360*/  IADD3 R6, PT, PT, R7, R6, RZ ;  /* 0x0000000607067210 */ /* 0x000fc60007ffe0ff */
[----:B------:R3:W-:Y:S01]  /*0370*/  STG.E desc[UR6][R8.64], R15 ;  /* 0x0000000f08007986 */ /* 0x0007e2000c101906 */
[----:B-1----:R-:W-:-:S13]  /*0380*/  ISETP.GE.AND P0, PT, R6, UR4, PT ;  /* 0x0000000406007c0c */ /* 0x002fda000bf06270 */
[----:B---3--:R-:W-:Y:S05]  /*0390*/  @!P0 BRA `(.L_x_52) ;  /* 0xfffffffc00e48947 */ /* 0x008fea000383ffff */
[----:B------:R-:W-:Y:S05]  /*03a0*/  EXIT ;  /* 0x000000000000794d */ /* 0x000fea0003800000 */
.L_x_46:
[----:B------:R-:W-:-:S04]  /*03b0*/  ULOP3.LUT UR4, UR4, 0x7ffffffe, URZ, 0xc0, !UPT ;  /* 0x7ffffffe04047892 */ /* 0x000fc8000f8ec0ff */
[----:B------:R-:W-:-:S12]  /*03c0*/  UIADD3 UR5, UPT, UPT, -UR4, URZ, URZ ;  /* 0x000000ff04057290 */ /* 0x000fd8000fffe1ff */
.L_x_70:
[----:B------:R-:W0:Y:S01]  /*03d0*/  LDC.64 R2, c[0x0][0x388] ;  /* 0x0000e200ff027b82 */ /* 0x000e220000000a00 */
[----:B------:R-:W1:Y:S01]  /*03e0*/  LDCU UR8, c[0x0][0x3a0] ;  /* 0x00007400ff0877ac */ /* 0x000e620008000800 */
[----:B0-----:R-:W-:-:S05]  /*03f0*/  IMAD.WIDE R2, R6, 0x4, R2 ;  /* 0x0000000406027825 */ /* 0x001fca00078e0202 */
[----:B------:R0:W5:Y:S01]  /*0400*/  LDG.E R8, desc[UR6][R2.64] ;  /* 0x0000000602087981 */ /* 0x000162000c1e1900 */
[----:B-1----:R-:W-:Y:S01]  /*0410*/  UISETP.NE.AND UP0, UPT, UR8, 0x1, UPT ;  /* 0x000000010800788c */ /* 0x002fe2000bf05270 */
[----:B------:R-:W-:Y:S01]  /*0420*/  HFMA2 R5, -RZ, RZ, 0, 0 ;  /* 0x00000000ff057431 */ /* 0x000fe200000001ff */
[----:B------:R-:W-:-:S07]  /*0430*/  MOV R9, RZ ;  /* 0x000000ff00097202 */ /* 0x000fce0000000f00 */
[----:B0-----:R-:W-:Y:S05]  /*0440*/  BRA.U !UP0, `(.L_x_53) ;  /* 0x0000000908887547 */ /* 0x001fea000b800000 */
[----:B------:R-:W0:Y:S01]  /*0450*/  LDC R11, c[0x0][0x3a4] ;  /* 0x0000e900ff0b7b82 */ /* 0x000e220000000800 */
[----:B------:R-:W-:Y:S02]  /*0460*/  MOV R9, RZ ;  /* 0x000000ff00097202 */ /* 0x000fe40000000f00 */
[----:B------:R-:W-:Y:S02]  /*0470*/  MOV R10, R6 ;  /* 0x00000006000a7202 */ /* 0x000fe40000000f00 */
[----:B------:R-:W-:-:S03]  /*0480*/  MOV R12, UR5 ;  /* 0x00000005000c7c02 */ /* 0x000fc60008000f00 */
[----:B------:R-:W1:Y:S04]  /*0490*/  LDC.64 R2, c[0x0][0x380] ;  /* 0x0000e000ff027b82 */ /* 0x000e680000000a00 */
.L_x_60:
[----:B-1----:R-:W-:-:S05]  /*04a0*/  IMAD.WIDE R4, R10, 0x4, R2 ;  /* 0x000000040a047825 */ /* 0x002fca00078e0202 */
[----:B------:R-:W2:Y:S01]  /*04b0*/  LDG.E R13, desc[UR6][R4.64] ;  /* 0x00000006040d7981 */ /* 0x000ea2000c1e1900 */
[----:B------:R-:W-:Y:S01]  /*04c0*/  IADD3 R12, PT, PT, R12, 0x2, RZ ;  /* 0x000000020c0c7810 */ /* 0x000fe20007ffe0ff */
[----:B------:R-:W-:Y:S01]  /*04d0*/  BSSY.RECONVERGENT B0, `(.L_x_54) ;  /* 0x0000049000007945 */ /* 0x000fe20003800200 */
[----:B------:R-:W-:Y:S02]  /*04e0*/  MOV R16, 0x3f800000 ;  /* 0x3f80000000107802 */ /* 0x000fe40000000f00 */
[----:B------:R-:W-:Y:S01]  /*04f0*/  ISETP.NE.AND P0, PT, R12, RZ, PT ;  /* 0x000000ff0c00720c */ /* 0x000fe20003f05270 */
[----:B--2--5:R-:W-:-:S05]  /*0500*/  FADD R13, -R8, R13 ;  /* 0x0000000d080d7221 */ /* 0x024fca0000000100 */
[----:B------:R-:W-:-:S13]  /*0510*/  FSETP.NEU.AND P1, PT, R13, 1, PT ;  /* 0x3f8000000d00780b */ /* 0x000fda0003f2d000 */
[----:B------:R-:W-:Y:S05]  /*0520*/  @!P1 BRA `(.L_x_55) ;  /* 0x00000004000c9947 */ /* 0x000fea0003800000 */
[----:B------:R-:W-:-:S13]  /*0530*/  FSETP.NAN.AND P1, PT, |R13|, |R13|, PT ;  /* 0x4000000d0d00720b */ /* 0x000fda0003f28200 */
[----:B------:R-:W-:Y:S05]  /*0540*/  @P1 BRA `(.L_x_56) ;  /* 0x0000000400001947 */ /* 0x000fea0003800000 */
[C---:B------:R-:W-:Y:S01]  /*0550*/  FMUL R14, |R13|.reuse, 16777216 ;  /* 0x4b8000000d0e7820 */ /* 0x040fe20000400200 */
[C---:B------:R-:W-:Y:S01]  /*0560*/  FSETP.GEU.AND P1, PT, |R13|.reuse, 1.175494350822287508e-38, PT ;  /* 0x008000000d00780b */ /* 0x040fe20003f2e200 */
[----:B------:R-:W-:Y:S01]  /*0570*/  HFMA2 R20, -RZ, RZ, 0.771484375, 0.21533203125 ;  /* 0x3a2c32e4ff147431 */ /* 0x000fe200000001ff */
[----:B------:R-:W-:Y:S02]  /*0580*/  FSETP.NEU.AND P4, PT, R13, RZ, PT ;  /* 0x000000ff0d00720b */ /* 0x000fe40003f8d000 */
[----:B------:R-:W-:Y:S02]  /*0590*/  FSEL R14, R14, |R13|, !P1 ;  /* 0x4000000d0e0e7208 */ /* 0x000fe40004800000 */
[----:B------:R-:W-:Y:S02]  /*05a0*/  FSEL R18, RZ, -24, P1 ;  /* 0xc1c00000ff127808 */ /* 0x000fe40000800000 */
[----:B------:R-:W-:-:S04]  /*05b0*/  IADD3 R15, PT, PT, R14, -0x3f3504f3, RZ ;  /* 0xc0cafb0d0e0f7810 */ /* 0x000fc80007ffe0ff */
[----:B------:R-:W-:-:S04]  /*05c0*/  LOP3.LUT R15, R15, 0xff800000, RZ, 0xc0, !PT ;  /* 0xff8000000f0f7812 */ /* 0x000fc800078ec0ff */
[-C--:B------:R-:W-:Y:S02]  /*05d0*/  IADD3 R14, PT, PT, R14, -R15.reuse, RZ ;  /* 0x8000000f0e0e7210 */ /* 0x080fe40007ffe0ff */
[----:B------:R-:W-:-:S03]  /*05e0*/  I2FP.F32.S32 R15, R15 ;  /* 0x0000000f000f7245 */ /* 0x000fc60000201400 */
[C---:B------:R-:W-:Y:S01]  /*05f0*/  FADD R16, R14.reuse, 1 ;  /* 0x3f8000000e107421 */ /* 0x040fe20000000000 */
[----:B------:R-:W-:Y:S01]  /*0600*/  FADD R21, R14, -1 ;  /* 0xbf8000000e157421 */ /* 0x000fe20000000000 */
[----:B------:R-:W-:-:S03]  /*0610*/  FFMA R19, R15, 1.1920928955078125e-07, R18 ;  /* 0x340000000f137823 */ /* 0x000fc60000000012 */
[----:B------:R-:W-:Y:S01]  /*0620*/  FADD R17, R21, R21 ;  /* 0x0000001515117221 */ /* 0x000fe20000000000 */
[----:B------:R-:W1:Y:S03]  /*0630*/  MUFU.RCP R16, R16 ;  /* 0x0000001000107308 */ /* 0x000e660000001000 */
[----:B-1----:R-:W-:-:S04]  /*0640*/  FMUL R14, R16, R17 ;  /* 0x00000011100e7220 */ /* 0x002fc80000400000 */
[----:B------:R-:W-:Y:S01]  /*0650*/  FADD R18, R21, -R14 ;  /* 0x8000000e15127221 */ /* 0x000fe20000000000 */
[C---:B------:R-:W-:Y:S01]  /*0660*/  FMUL R17, R14.reuse, R14 ;  /* 0x0000000e0e117220 */ /* 0x040fe20000400000 */
[----:B------:R-:W-:Y:S02]  /*0670*/  FFMA R15, R14, 1.4426950216293334961, R19 ;  /* 0x3fb8aa3b0e0f7823 */ /* 0x000fe40000000013 */
[----:B------:R-:W-:Y:S01]  /*0680*/  FADD R18, R18, R18 ;  /* 0x0000001212127221 */ /* 0x000fe20000000000 */
[----:B------:R-:W-:Y:S01]  /*0690*/  FFMA R20, R17, R20, 0.0032181653659790754318 ;  /* 0x3b52e7db11147423 */ /* 0x000fe20000000014 */
        /* <DEDUP_REMOVED lines=11> */
[----:B------:R-:W-:-:S03]  /*0750*/  MOV R18, 0x391fcb8e ;  /* 0x391fcb8e00127802 */ /* 0x000fc60000000f00 */
[----:B------:R-:W-:-:S04]  /*0760*/  FFMA R16, R14, R17, R16 ;  /* 0x000000110e107223 */ /* 0x000fc80000000010 */
[----:B------:R-:W-:-:S04]  /*0770*/  FADD R17, R15, R16 ;  /* 0x000000100f117221 */ /* 0x000fc80000000000 */
[----:B------:R-:W-:Y:S01]  /*0780*/  FMUL R14, R17, 2 ;  /* 0x40000000110e7820 */ /* 0x000fe20000400000 */
[----:B------:R-:W-:-:S03]  /*0790*/  FADD R15, -R15, R17 ;  /* 0x000000110f0f7221 */ /* 0x000fc60000000100 */
[----:B------:R-:W1:Y:S01]  /*07a0*/  FRND R19, R14 ;  /* 0x0000000e00137307 */ /* 0x000e620000201000 */
[----:B------:R-:W-:Y:S01]  /*07b0*/  FADD R16, R16, -R15 ;  /* 0x8000000f10107221 */ /* 0x000fe20000000000 */
[----:B------:R-:W-:Y:S01]  /*07c0*/  FFMA R17, R17, 2, -R14 ;  /* 0x4000000011117823 */ /* 0x000fe2000000080e */
[C---:B------:R-:W-:Y:S02]  /*07d0*/  FSETP.GT.AND P2, PT, |R14|.reuse, 152, PT ;  /* 0x431800000e00780b */ /* 0x040fe40003f44200 */
[----:B------:R-:W-:Y:S01]  /*07e0*/  FSETP.GEU.AND P3, PT, R14, RZ, PT ;  /* 0x000000ff0e00720b */ /* 0x000fe20003f6e000 */
[----:B------:R-:W-:Y:S02]  /*07f0*/  FFMA R16, R16, 2, R17 ;  /* 0x4000000010107823 */ /* 0x000fe40000000011 */
[----:B------:R-:W2:Y:S01]  /*0800*/  F2I.NTZ R17, R14 ;  /* 0x0000000e00117305 */ /* 0x000ea20000203100 */
[----:B-1----:R-:W-:Y:S01]  /*0810*/  FADD R15, R14, -R19 ;  /* 0x800000130e0f7221 */ /* 0x002fe20000000000 */
[----:B------:R-:W-:-:S03]  /*0820*/  FSETP.GT.AND P1, PT, R19, RZ, PT ;  /* 0x000000ff1300720b */ /* 0x000fc60003f24000 */
[----:B------:R-:W-:-:S04]  /*0830*/  FADD R15, R15, R16 ;  /* 0x000000100f0f7221 */ /* 0x000fc80000000000 */
[----:B------:R-:W-:-:S04]  /*0840*/  FFMA R16, R15, R18, 0.0013391353422775864601 ;  /* 0x3aaf85ed0f107423 */ /* 0x000fc80000000012 */
[----:B------:R-:W-:-:S04]  /*0850*/  FFMA R16, R15, R16, 0.0096188392490148544312 ;  /* 0x3c1d98560f107423 */ /* 0x000fc80000000010 */
[----:B------:R-:W-:-:S04]  /*0860*/  FFMA R16, R15, R16, 0.055503588169813156128 ;  /* 0x3d6357bb0f107423 */ /* 0x000fc80000000010 */
[----:B------:R-:W-:Y:S01]  /*0870*/  FFMA R18, R15, R16, 0.24022644758224487305 ;  /* 0x3e75fdec0f127423 */ /* 0x000fe20000000010 */
[----:B------:R-:W-:Y:S02]  /*0880*/  SEL R16, RZ, 0x83000000, P1 ;  /* 0x83000000ff107807 */ /* 0x000fe40000800000 */
[----:B------:R-:W-:Y:S01]  /*0890*/  FSETP.NEU.AND P1, PT, |R13|, +INF , PT ;  /* 0x7f8000000d00780b */ /* 0x000fe20003f2d200 */
[----:B------:R-:W-:Y:S01]  /*08a0*/  FFMA R20, R15, R18, 0.69314718246459960938 ;  /* 0x3f3172180f147423 */ /* 0x000fe20000000012 */
[----:B------:R-:W-:Y:S02]  /*08b0*/  IADD3 R18, PT, PT, R16, 0x7f000000, RZ ;  /* 0x7f00000010127810 */ /* 0x000fe40007ffe0ff */
[----:B--2---:R-:W-:Y:S01]  /*08c0*/  LEA R17, R17, -R16, 0x17 ;  /* 0x8000001011117211 */ /* 0x004fe200078eb8ff */
        /* <DEDUP_REMOVED lines=8> */
.L_x_56:
[----:B------:R-:W-:-:S07]  /*0950*/  FADD R16, R13, 2 ;  /* 0x400000000d107421 */ /* 0x000fce0000000000 */
.L_x_55:
[----:B------:R-:W-:Y:S05]  /*0960*/  BSYNC.RECONVERGENT B0 ;  /* 0x0000000000007941 */ /* 0x000fea0003800200 */
.L_x_54:
[----:B0-----:R-:W-:-:S06]  /*0970*/  IMAD.WIDE R14, R11, 0x4, R4 ;  /* 0x000000040b0e7825 */ /* 0x001fcc00078e0204 */
[----:B------:R-:W2:Y:S01]  /*0980*/  LDG.E R15, desc[UR6][R14.64] ;  /* 0x000000060e0f7981 */ /* 0x000ea2000c1e1900 */
[----:B------:R-:W-:Y:S01]  /*0990*/  FADD R9, R16, R9 ;  /* 0x0000000910097221 */ /* 0x000fe20000000000 */
[----:B------:R-:W-:Y:S01]  /*09a0*/  BSSY.RECONVERGENT B0, `(.L_x_57) ;  /* 0x0000048000007945 */ /* 0x000fe20003800200 */
[----:B------:R-:W-:Y:S02]  /*09b0*/  HFMA2 R16, -RZ, RZ, 1.875, 0 ;  /* 0x3f800000ff107431 */ /* 0x000fe400000001ff */
[----:B--2---:R-:W-:-:S05]  /*09c0*/  FADD R4, -R8, R15 ;  /* 0x0000000f08047221 */ /* 0x004fca0000000100 */
        /* <DEDUP_REMOVED lines=8> */
[----:B------:R-:W-:Y:S02]  /*0a50*/  FSETP.NEU.AND P4, PT, R4, RZ, PT ;  /* 0x000000ff0400720b */ /* 0x000fe40003f8d000 */
[----:B------:R-:W-:-:S04]  /*0a60*/  IADD3 R13, PT, PT, R5, -0x3f3504f3, RZ ;  /* 0xc0cafb0d050d7810 */ /* 0x000fc80007ffe0ff */
[----:B------:R-:W-:Y:S02]  /*0a70*/  LOP3.LUT R16, R13, 0xff800000, RZ, 0xc0, !PT ;  /* 0xff8000000d107812 */ /* 0x000fe400078ec0ff */
[----:B------:R-:W-:Y:S02]  /*0a80*/  FSEL R13, RZ, -24, P1 ;  /* 0xc1c00000ff0d7808 */ /* 0x000fe40000800000 */
[-C--:B------:R-:W-:Y:S02]  /*0a90*/  IADD3 R5, PT, PT, R5, -R16.reuse, RZ ;  /* 0x8000001005057210 */ /* 0x080fe40007ffe0ff */
[----:B------:R-:W-:-:S03]  /*0aa0*/  I2FP.F32.S32 R16, R16 ;  /* 0x0000001000107245 */ /* 0x000fc60000201400 */
[C---:B------:R-:W-:Y:S01]  /*0ab0*/  FADD R14, R5.reuse, 1 ;  /* 0x3f800000050e7421 */ /* 0x040fe20000000000 */
[----:B------:R-:W-:Y:S01]  /*0ac0*/  FADD R18, R5, -1 ;  /* 0xbf80000005127421 */ /* 0x000fe20000000000 */
[----:B------:R-:W-:-:S03]  /*0ad0*/  FFMA R16, R16, 1.1920928955078125e-07, R13 ;  /* 0x3400000010107823 */ /* 0x000fc6000000000d */
[----:B------:R-:W-:Y:S01]  /*0ae0*/  FADD R5, R18, R18 ;  /* 0x0000001212057221 */ /* 0x000fe20000000000 */
[----:B------:R-:W0:Y:S03]  /*0af0*/  MUFU.RCP R14, R14 ;  /* 0x0000000e000e7308 */ /* 0x000e260000001000 */
[----:B0-----:R-:W-:-:S04]  /*0b00*/  FMUL R5, R14, R5 ;  /* 0x000000050e057220 */ /* 0x001fc80000400000 */
        /* <DEDUP_REMOVED lines=8> */
[----:B------:R-:W-:Y:S01]  /*0b90*/  FFMA R16, R5, 1.4426950216293334961, R16 ;  /* 0x3fb8aa3b05107823 */ /* 0x000fe20000000010 */
[----:B------:R-:W-:-:S02]  /*0ba0*/  HFMA2 R18, -RZ, RZ, 0.64013671875, -15.109375 ;  /* 0x391fcb8eff127431 */ /* 0x000fc400000001ff */
[----:B------:R-:W-:Y:S01]  /*0bb0*/  FMUL R17, R14, R17 ;  /* 0x000000110e117220 */ /* 0x000fe20000400000 */
[----:B------:R-:W-:-:S03]  /*0bc0*/  FFMA R20, R15, R20, 0.12022458761930465698 ;  /* 0x3df6384f0f147423 */ /* 0x000fc60000000014 */
[----:B------:R-:W-:Y:S01]  /*0bd0*/  FFMA R16, R17, 1.4426950216293334961, R16 ;  /* 0x3fb8aa3b11107823 */ /* 0x000fe20000000010 */
[----:B------:R-:W-:-:S03]  /*0be0*/  FMUL R20, R15, R20 ;  /* 0x000000140f147220 */ /* 0x000fc60000400000 */
[----:B------:R-:W-:Y:S01]  /*0bf0*/  FFMA R16, R5, 1.9251366722983220825e-08, R16 ;  /* 0x32a55e3405107823 */ /* 0x000fe20000000010 */
[----:B------:R-:W-:-:S04]  /*0c00*/  FMUL R14, R20, 3 ;  /* 0x40400000140e7820 */ /* 0x000fc80000400000 */
[----:B------:R-:W-:-:S04]  /*0c10*/  FFMA R17, R17, R14, R16 ;  /* 0x0000000e11117223 */ /* 0x000fc80000000010 */
        /* <DEDUP_REMOVED lines=31> */
.L_x_59:
[----:B------:R-:W-:-:S07]  /*0e10*/  FADD R16, R4, 2 ;  /* 0x4000000004107421 */ /* 0x000fce0000000000 */
.L_x_58:
[----:B------:R-:W-:Y:S05]  /*0e20*/  BSYNC.RECONVERGENT B0 ;  /* 0x0000000000007941 */ /* 0x000fea0003800200 */
.L_x_57:
[----:B------:R-:W-:Y:S01]  /*0e30*/  FADD R9, R9, R16 ;  /* 0x0000001009097221 */ /* 0x000fe20000000000 */
[----:B------:R-:W-:Y:S01]  /*0e40*/  LEA R10, R11, R10, 0x1 ;  /* 0x0000000a0b0a7211 */ /* 0x000fe200078e08ff */
[----:B------:R-:W-:Y:S06]  /*0e50*/  @P0 BRA `(.L_x_60) ;  /* 0xfffffff400900947 */ /* 0x000fec000383ffff */
[----:B------:R-:W-:-:S07]  /*0e60*/  MOV R5, UR4 ;  /* 0x0000000400057c02 */ /* 0x000fce0008000f00 */
.L_x_53:
[----:B------:R-:W0:Y:S02]  /*0e70*/  LDCU UR8, c[0x0][0x3a0] ;  /* 0x00007400ff0877ac */ /* 0x000e240008000800 */
[----:B0-----:R-:W-:-:S09]  /*0e80*/  ULOP3.LUT UP0, URZ, UR8, 0x1, URZ, 0xc0, !UPT ;  /* 0x0000000108ff7892 */ /* 0x001fd2000f80c0ff */
[----:B------:R-:W-:Y:S05]  /*0e90*/  BRA.U !UP0, `(.L_x_61) ;  /* 0x00000005083c7547 */ /* 0x000fea000b800000 */
[----:B------:R-:W0:Y:S01]  /*0ea0*/  LDC.64 R2, c[0x0][0x380] ;  /* 0x0000e000ff027b82 */ /* 0x000e220000000a00 */
[----:B------:R-:W1:Y:S02]  /*0eb0*/  LDCU UR8, c[0x0][0x3a4] ;  /* 0x00007480ff0877ac */ /* 0x000e640008000800 */
[----:B-1----:R-:W-:-:S04]  /*0ec0*/  IMAD R5, R5, UR8, R6 ;  /* 0x0000000805057c24 */ /* 0x002fc8000f8e0206 */
[----:B0-----:R-:W-:-:S06]  /*0ed0*/  IMAD.WIDE R2, R5, 0x4, R2 ;  /* 0x0000000405027825 */ /* 0x001fcc00078e0202 */
[----:B------:R-:W2:Y:S01]  /*0ee0*/  LDG.E R3, desc[UR6][R2.64] ;  /* 0x0000000602037981 */ /* 0x000ea2000c1e1900 */
[----:B------:R-:W-:Y:S01]  /*0ef0*/  BSSY.RECONVERGENT B0, `(.L_x_62) ;  /* 0x0000048000007945 */ /* 0x000fe20003800200 */
[----:B------:R-:W-:Y:S01]  /*0f00*/  MOV R4, 0x3f800000 ;  /* 0x3f80000000047802 */ /* 0x000fe20000000f00 */
        /* <DEDUP_REMOVED lines=9> */
[----:B------:R-:W-:-:S04]  /*0fa0*/  FSEL R3, R3, |R8|, !P0 ;  /* 0x4000000803037208 */ /* 0x000fc80004000000 */
[----:B------:R-:W-:-:S04]  /*0fb0*/  IADD3 R2, PT, PT, R3, -0x3f3504f3, RZ ;  /* 0xc0cafb0d03027810 */ /* 0x000fc80007ffe0ff */
[----:B------:R-:W-:-:S04]  /*0fc0*/  LOP3.LUT R2, R2, 0xff800000, RZ, 0xc0, !PT ;  /* 0xff80000002027812 */ /* 0x000fc800078ec0ff */
[-C--:B------:R-:W-:Y:S02]  /*0fd0*/  IADD3 R3, PT, PT, R3, -R2.reuse, RZ ;  /* 0x8000000203037210 */ /* 0x080fe40007ffe0ff */
[----:B------:R-:W-:-:S03]  /*0fe0*/  I2FP.F32.S32 R2, R2 ;  /* 0x0000000200027245 */ /* 0x000fc60000201400 */
[C---:B------:R-:W-:Y:S01]  /*0ff0*/  FADD R5, R3.reuse, 1 ;  /* 0x3f80000003057421 */ /* 0x040fe20000000000 */
[----:B------:R-:W-:Y:S01]  /*1000*/  FADD R4, R3, -1 ;  /* 0xbf80000003047421 */ /* 0x000fe20000000000 */
[----:B------:R-:W-:-:S03]  /*1010*/  FSEL R3, RZ, -24, P0 ;  /* 0xc1c00000ff037808 */ /* 0x000fc60000000000 */
[----:B------:R-:W-:Y:S01]  /*1020*/  FADD R10, R4, R4 ;  /* 0x00000004040a7221 */ /* 0x000fe20000000000 */
[----:B------:R-:W0:Y:S01]  /*1030*/  MUFU.RCP R5, R5 ;  /* 0x0000000500057308 */ /* 0x000e220000001000 */
[----:B------:R-:W-:Y:S02]  /*1040*/  FFMA R3, R2, 1.1920928955078125e-07, R3 ;  /* 0x3400000002037823 */ /* 0x000fe40000000003 */
[----:B0-----:R-:W-:-:S04]  /*1050*/  FMUL R10, R5, R10 ;  /* 0x0000000a050a7220 */ /* 0x001fc80000400000 */
        /* <DEDUP_REMOVED lines=23> */
[----:B------:R-:W-:Y:S02]  /*11d0*/  MOV R11, 0x391fcb8e ;  /* 0x391fcb8e000b7802 */ /* 0x000fe40000000f00 */
[----:B------:R-:W-:Y:S01]  /*11e0*/  FSETP.GT.AND P1, PT, |R4|, 152, PT ;  /* 0x431800000400780b */ /* 0x000fe20003f24200 */
[----:B------:R-:W-:Y:S01]  /*11f0*/  FFMA R3, R2, 2, R3 ;  /* 0x4000000002037823 */ /* 0x000fe20000000003 */
[C---:B------:R-:W-:Y:S01]  /*1200*/  FSETP.GEU.AND P2, PT, R4.reuse, RZ, PT ;  /* 0x000000ff0400720b */ /* 0x040fe20003f4e000 */
[----:B------:R1:W2:Y:S01]  /*1210*/  F2I.NTZ R10, R4 ;  /* 0x00000004000a7305 */ /* 0x0002a20000203100 */
[----:B0-----:R-:W-:Y:S01]  /*1220*/  FADD R2, R4, -R5 ;  /* 0x8000000504027221 */ /* 0x001fe20000000000 */
[----:B------:R-:W-:-:S02]  /*1230*/  FSETP.GT.AND P0, PT, R5, RZ, PT ;  /* 0x000000ff0500720b */ /* 0x000fc40003f04000 */
[----:B-1----:R-:W-:Y:S01]  /*1240*/  FSEL R4, RZ, +INF , !P2 ;  /* 0x7f800000ff047808 */ /* 0x002fe20005000000 */
        /* <DEDUP_REMOVED lines=8> */
[----:B--2---:R-:W-:Y:S02]  /*12d0*/  LEA R10, R10, -R3, 0x17 ;  /* 0x800000030a0a7211 */ /* 0x004fe400078eb8ff */
[----:B------:R-:W-:Y:S01]  /*12e0*/  IADD3 R3, PT, PT, R3, 0x7f000000, RZ ;  /* 0x7f00000003037810 */ /* 0x000fe20007ffe0ff */
[----:B------:R-:W-:-:S04]  /*12f0*/  FFMA R2, R2, R5, 1 ;  /* 0x3f80000002027423 */ /* 0x000fc80000000005 */
[----:B------:R-:W-:-:S04]  /*1300*/  FMUL R3, R3, R2 ;  /* 0x0000000203037220 */ /* 0x000fc80000400000 */
[----:B------:R-:W-:Y:S01]  /*1310*/  @!P1 FMUL R4, R10, R3 ;  /* 0x000000030a049220 */ /* 0x000fe20000400000 */
[----:B------:R-:W-:Y:S06]  /*1320*/  @P0 BRA P3, `(.L_x_63) ;  /* 0x0000000000100947 */ /* 0x000fec0001800000 */
[----:B------:R-:W-:-:S05]  /*1330*/  FADD R4, R8, R8 ;  /* 0x0000000808047221 */ /* 0x000fca0000000000 */
[----:B------:R-:W-:Y:S01]  /*1340*/  LOP3.LUT R4, R4, 0x7fffffff, RZ, 0xc0, !PT ;  /* 0x7fffffff04047812 */ /* 0x000fe200078ec0ff */
[----:B------:R-:W-:Y:S06]  /*1350*/  BRA `(.L_x_63) ;  /* 0x0000000000047947 */ /* 0x000fec0003800000 */
.L_x_64:
[----:B------:R-:W-:-:S07]  /*1360*/  FADD R4, R8, 2 ;  /* 0x4000000008047421 */ /* 0x000fce0000000000 */
.L_x_63:
[----:B------:R-:W-:Y:S05]  /*1370*/  BSYNC.RECONVERGENT B0 ;  /* 0x0000000000007941 */ /* 0x000fea0003800200 */
.L_x_62:
[----:B------:R-:W-:-:S07]  /*1380*/  FADD R9, R9, R4 ;  /* 0x0000000409097221 */ /* 0x000fce0000000000 */
.L_x_61:
[----:B------:R-:W0:Y:S01]  /*1390*/  MUFU.RCP R3, R0 ;  /* 0x0000000000037308 */ /* 0x000e220000001000 */
[----:B------:R-:W-:Y:S07]  /*13a0*/  BSSY.RECONVERGENT B0, `(.L_x_65) ;  /* 0x000000c000007945 */ /* 0x000fee0003800200 */
[----:B------:R-:W1:Y:S01]  /*13b0*/  FCHK P0, R9, R0 ;  /* 0x0000000009007302 */ /* 0x000e620000000000 */
[----:B0-----:R-:W-:-:S04]  /*13c0*/  FFMA R2, -R0, R3, 1 ;  /* 0x3f80000000027423 */ /* 0x001fc80000000103 */
[----:B------:R-:W-:-:S04]  /*13d0*/  FFMA R2, R3, R2, R3 ;  /* 0x0000000203027223 */ /* 0x000fc80000000003 */
[----:B------:R-:W-:-:S04]  /*13e0*/  FFMA R3, R2, R9, RZ ;  /* 0x0000000902037223 */ /* 0x000fc800000000ff */
[----:B------:R-:W-:-:S04]  /*13f0*/  FFMA R4, -R0, R3, R9 ;  /* 0x0000000300047223 */ /* 0x000fc80000000109 */
[----:B------:R-:W-:Y:S01]  /*1400*/  FFMA R11, R2, R4, R3 ;  /* 0x00000004020b7223 */ /* 0x000fe20000000003 */
[----:B-1----:R-:W-:Y:S06]  /*1410*/  @!P0 BRA `(.L_x_66) ;  /* 0x0000000000108947 */ /* 0x002fec0003800000 */
[----:B------:R-:W-:Y:S02]  /*1420*/  MOV R2, R9 ;  /* 0x0000000900027202 */ /* 0x000fe40000000f00 */
[----:B------:R-:W-:-:S07]  /*1430*/  MOV R4, 0x1450 ;  /* 0x0000145000047802 */ /* 0x000fce0000000f00 */
[----:B-----5:R-:W-:Y:S05]  /*1440*/  CALL.REL.NOINC `($__internal_4_$__cuda_sm3x_div_rn_noftz_f32_slowpath) ;  /* 0x0000000000e07944 */ /* 0x020fea0003c00000 */
[----:B------:R-:W-:-:S07]  /*1450*/  MOV R11, R2 ;  /* 0x00000002000b7202 */ /* 0x000fce0000000f00 */
.L_x_66:
[----:B------:R-:W-:Y:S05]  /*1460*/  BSYNC.RECONVERGENT B0 ;  /* 0x0000000000007941 */ /* 0x000fea0003800200 */
.L_x_65:
[----:B------:R-:W0:Y:S01]  /*1470*/  F2F.F64.F32 R2, R11 ;  /* 0x0000000b00027310 */ /* 0x000e220000201800 */
[----:B-----5:R-:W1:Y:S01]  /*1480*/  LDC.64 R8, c[0x0][0x390] ;  /* 0x0000e400ff087b82 */ /* 0x020e620000000a00 */
[----:B------:R-:W-:Y:S01]  /*1490*/  UMOV UR8, 0x88e368f1 ;  /* 0x88e368f100087882 */ /* 0x000fe20000000000 */
[----:B------:R-:W-:Y:S01]  /*14a0*/  UMOV UR9, 0x3ee4f8b5 ;  /* 0x3ee4f8b500097882 */ /* 0x000fe20000000000 */
[----:B------:R-:W-:Y:S01]  /*14b0*/  BSSY.RECONVERGENT B0, `(.L_x_67) ;  /* 0x0000012000007945 */ /* 0x000fe20003800200 */
[----:B0-----:R-:W-:-:S10]  /*14c0*/  DADD R4, R2, UR8 ;  /* 0x0000000802047e29 */ /* 0x001fd40008000000 */
[----:B------:R-:W0:Y:S01]  /*14d0*/  F2F.F32.F64 R4, R4 ;  /* 0x0000000400047310 */ /* 0x000e220000301000 */
[----:B-1----:R-:W-:-:S05]  /*14e0*/  IMAD.WIDE R2, R6, 0x4, R8 ;  /* 0x0000000406027825 */ /* 0x002fca00078e0208 */
[----:B------:R1:W-:Y:S01]  /*14f0*/  STG.E desc[UR6][R2.64], R11 ;  /* 0x0000000b02007986 */ /* 0x0003e2000c101906 */
[----:B0-----:R-:W-:Y:S01]  /*1500*/  IADD3 R8, PT, PT, R4, -0xd000000, RZ ;  /* 0xf300000004087810 */ /* 0x001fe20007ffe0ff */
[----:B------:R1:W0:Y:S03]  /*1510*/  MUFU.RSQ R9, R4 ;  /* 0x0000000400097308 */ /* 0x0002260000001400 */
[----:B------:R-:W-:-:S13]  /*1520*/  ISETP.GT.U32.AND P0, PT, R8, 0x727fffff, PT ;  /* 0x727fffff0800780c */ /* 0x000fda0003f04070 */
[----:B-1----:R-:W-:Y:S05]  /*1530*/  @!P0 BRA `(.L_x_68) ;  /* 0x0000000000148947 */ /* 0x002fea0003800000 */
[----:B------:R-:W-:Y:S02]  /*1540*/  MOV R2, R4 ;  /* 0x0000000400027202 */ /* 0x000fe40000000f00 */
[----:B------:R-:W-:-:S07]  /*1550*/  MOV R11, 0x1570 ;  /* 0x00001570000b7802 */ /* 0x000fce0000000f00 */
[----:B0-----:R-:W-:Y:S05]  /*1560*/  CALL.REL.NOINC `($__internal_3_$__cuda_sm20_sqrt_rn_f32_slowpath) ;  /* 0x00000000003c7944 */ /* 0x001fea0003c00000 */
[----:B------:R-:W-:Y:S01]  /*1570*/  MOV R5, R15 ;  /* 0x0000000f00057202 */ /* 0x000fe20000000f00 */
[----:B------:R-:W-:Y:S06]  /*1580*/  BRA `(.L_x_69) ;  /* 0x0000000000107947 */ /* 0x000fec0003800000 */
.L_x_68:
[----:B0-----:R-:W-:Y:S01]  /*1590*/  FMUL.FTZ R5, R4, R9 ;  /* 0x0000000904057220 */ /* 0x001fe20000410000 */
[----:B------:R-:W-:-:S03]  /*15a0*/  FMUL.FTZ R3, R9, 0.5 ;  /* 0x3f00000009037820 */ /* 0x000fc60000410000 */
[----:B------:R-:W-:-:S04]  /*15b0*/  FFMA R2, -R5, R5, R4 ;  /* 0x0000000505027223 */ /* 0x000fc80000000104 */
[----:B------:R-:W-:-:S07]  /*15c0*/  FFMA R5, R2, R3, R5 ;  /* 0x0000000302057223 */ /* 0x000fce0000000005 */
.L_x_69:
[----:B------:R-:W-:Y:S05]  /*15d0*/  BSYNC.RECONVERGENT B0 ;  /* 0x0000000000007941 */ /* 0x000fea0003800200 */
.L_x_67:
[----:B------:R-:W0:Y:S01]  /*15e0*/  LDC.64 R2, c[0x0][0x398] ;  /* 0x0000e600ff027b82 */ /* 0x000e220000000a00 */
[----:B------:R-:W1:Y:S01]  /*15f0*/  LDCU UR8, c[0x0][0x3a4] ;  /* 0x00007480ff0877ac */ /* 0x000e620008000800 */
[----:B0-----:R-:W-:Y:S01]  /*1600*/  IMAD.WIDE R2, R6, 0x4, R2 ;  /* 0x0000000406027825 */ /* 0x001fe200078e0202 */
[----:B------:R-:W-:-:S04]  /*1610*/  IADD3 R6, PT, PT, R7, R6, RZ ;  /* 0x0000000607067210 */ /* 0x000fc80007ffe0ff */
[----:B------:R0:W-:Y:S01]  /*1620*/  STG.E desc[UR6][R2.64], R5 ;  /* 0x0000000502007986 */ /* 0x0001e2000c101906 */
[----:B-1----:R-:W-:-:S13]  /*1630*/  ISETP.GE.AND P0, PT, R6, UR8, PT ;  /* 0x0000000806007c0c */ /* 0x002fda000bf06270 */
[----:B0-----:R-:W-:Y:S05]  /*1640*/  @!P0 BRA `(.L_x_70) ;  /* 0xffffffec00608947 */ /* 0x001fea000383ffff */
[----:B------:R-:W-:Y:S05]  /*1650*/  EXIT ;  /* 0x000000000000794d */ /* 0x000fea0003800000 */
        .weak           $__internal_3_$__cuda_sm20_sqrt_rn_f32_slowpath
        .type           $__internal_3_$__cuda_sm20_sqrt_rn_f32_slowpath,@function
        .size           $__internal_3_$__cuda_sm20_sqrt_rn_f32_slowpath,($__internal_4_$__cuda_sm3x_div_rn_noftz_f32_slowpath - $__internal_3_$__cuda_sm20_sqrt_rn_f32_slowpath)
$__internal_3_$__cuda_sm20_sqrt_rn_f32_slowpath:
[----:B------:R-:W-:-:S13]  /*1660*/  LOP3.LUT P0, RZ, R2, 0x7fffffff, RZ, 0xc0, !PT ;  /* 0x7fffffff02ff7812 */ /* 0x000fda000780c0ff */
[----:B------:R-:W-:Y:S01]  /*1670*/  @!P0 MOV R4, R2 ;  /* 0x0000000200048202 */ /* 0x000fe20000000f00 */
[----:B------:R-:W-:Y:S06]  /*1680*/  @!P0 BRA `(.L_x_71) ;  /* 0x0000000000408947 */ /* 0x000fec0003800000 */
[----:B------:R-:W-:-:S13]  /*1690*/  FSETP.GEU.FTZ.AND P0, PT, R2, RZ, PT ;  /* 0x000000ff0200720b */ /* 0x000fda0003f1e000 */
[----:B------:R-:W-:Y:S01]  /*16a0*/  @!P0 MOV R4, 0x7fffffff ;  /* 0x7fffffff00048802 */ /* 0x000fe20000000f00 */
[----:B------:R-:W-:Y:S06]  /*16b0*/  @!P0 BRA `(.L_x_71) ;  /* 0x0000000000348947 */ /* 0x000fec0003800000 */
[----:B------:R-:W-:-:S13]  /*16c0*/  FSETP.GTU.FTZ.AND P0, PT, |R2|, +INF , PT ;  /* 0x7f8000000200780b */ /* 0x000fda0003f1c200 */
[----:B------:R-:W-:Y:S01]  /*16d0*/  @P0 FADD.FTZ R4, R2, 1 ;  /* 0x3f80000002040421 */ /* 0x000fe20000010000 */
[----:B------:R-:W-:Y:S06]  /*16e0*/  @P0 BRA `(.L_x_71) ;  /* 0x0000000000280947 */ /* 0x000fec0003800000 */
[----:B------:R-:W-:-:S13]  /*16f0*/  FSETP.NEU.FTZ.AND P0, PT, |R2|, +INF , PT ;  /* 0x7f8000000200780b */ /* 0x000fda0003f1d200 */
[----:B------:R-:W-:-:S04]  /*1700*/  @P0 FFMA R5, R2, 1.84467440737095516160e+19, RZ ;  /* 0x5f80000002050823 */ /* 0x000fc800000000ff */
[----:B------:R-:W0:Y:S02]  /*1710*/  @P0 MUFU.RSQ R4, R5 ;  /* 0x0000000500040308 */ /* 0x000e240000001400 */
[----:B0-----:R-:W-:Y:S01]  /*1720*/  @P0 FMUL.FTZ R8, R5, R4 ;  /* 0x0000000405080220 */ /* 0x001fe20000410000 */
[----:B------:R-:W-:Y:S01]  /*1730*/  @P0 FMUL.FTZ R10, R4, 0.5 ;  /* 0x3f000000040a0820 */ /* 0x000fe20000410000 */
[----:B------:R-:W-:Y:S02]  /*1740*/  @!P0 MOV R4, R2 ;  /* 0x0000000200048202 */ /* 0x000fe40000000f00 */
[----:B------:R-:W-:-:S04]  /*1750*/  @P0 FADD.FTZ R9, -R8, -RZ ;  /* 0x800000ff08090221 */ /* 0x000fc80000010100 */
[----:B------:R-:W-:-:S04]  /*1760*/  @P0 FFMA R9, R8, R9, R5 ;  /* 0x0000000908090223 */ /* 0x000fc80000000005 */
[----:B------:R-:W-:-:S04]  /*1770*/  @P0 FFMA R9, R9, R10, R8 ;  /* 0x0000000a09090223 */ /* 0x000fc80000000008 */
[----:B------:R-:W-:-:S07]  /*1780*/  @P0 FMUL.FTZ R4, R9, 2.3283064365386962891e-10 ;  /* 0x2f80000009040820 */ /* 0x000fce0000410000 */
.L_x_71:
[----:B------:R-:W-:Y:S01]  /*1790*/  HFMA2 R5, -RZ, RZ, 0, 0 ;  /* 0x00000000ff057431 */ /* 0x000fe200000001ff */
[----:B------:R-:W-:Y:S02]  /*17a0*/  MOV R15, R4 ;  /* 0x00000004000f7202 */ /* 0x000fe40000000f00 */
[----:B------:R-:W-:-:S04]  /*17b0*/  MOV R4, R11 ;  /* 0x0000000b00047202 */ /* 0x000fc80000000f00 */
[----:B------:R-:W-:Y:S05]  /*17c0*/  RET.REL.NODEC R4 `(var_full) ;  /* 0xffffffe8040c7950 */ /* 0x000fea0003c3ffff */
        .weak           $__internal_4_$__cuda_sm3x_div_rn_noftz_f32_slowpath
        .type           $__internal_4_$__cuda_sm3x_div_rn_noftz_f32_slowpath,@function
        .size           $__internal_4_$__cuda_sm3x_div_rn_noftz_f32_slowpath,(.L_x_202 - $__internal_4_$__cuda_sm3x_div_rn_noftz_f32_slowpath)
$__internal_4_$__cuda_sm3x_div_rn_noftz_f32_slowpath:
[----:B------:R-:W-:Y:S01]  /*17d0*/  SHF.R.U32.HI R5, RZ, 0x17, R0 ;  /* 0x00000017ff057819 */ /* 0x000fe20000011600 */
[----:B------:R-:W-:Y:S01]  /*17e0*/  BSSY.RECONVERGENT B1, `(.L_x_72) ;  /* 0x0000063000017945 */ /* 0x000fe20003800200 */
[----:B------:R-:W-:Y:S02]  /*17f0*/  SHF.R.U32.HI R3, RZ, 0x17, R2 ;  /* 0x00000017ff037819 */ /* 0x000fe40000011602 */
[----:B------:R-:W-:Y:S02]  /*1800*/  LOP3.LUT R12, R5, 0xff, RZ, 0xc0, !PT ;  /* 0x000000ff050c7812 */ /* 0x000fe400078ec0ff */
[----:B------:R-:W-:Y:S02]  /*1810*/  LOP3.LUT R10, R3, 0xff, RZ, 0xc0, !PT ;  /* 0x000000ff030a7812 */ /* 0x000fe400078ec0ff */
[----:B------:R-:W-:Y:S02]  /*1820*/  IADD3 R9, PT, PT, R12, -0x1, RZ ;  /* 0xffffffff0c097810 */ /* 0x000fe40007ffe0ff */
[----:B------:R-:W-:-:S02]  /*1830*/  IADD3 R8, PT, PT, R10, -0x1, RZ ;  /* 0xffffffff0a087810 */ /* 0x000fc40007ffe0ff */
[----:B------:R-:W-:Y:S02]  /*1840*/  ISETP.GT.U32.AND P0, PT, R9, 0xfd, PT ;  /* 0x000000fd0900780c */ /* 0x000fe40003f04070 */
[----:B------:R-:W-:Y:S02]  /*1850*/  MOV R3, R0 ;  /* 0x0000000000037202 */ /* 0x000fe40000000f00 */
[----:B------:R-:W-:-:S13]  /*1860*/  ISETP.GT.U32.OR P0, PT, R8, 0xfd, P0 ;  /* 0x000000fd0800780c */ /* 0x000fda0000704470 */
        /* <DEDUP_REMOVED lines=8> */
[----:B------:R-:W-:Y:S02]  /*18f0*/  FSETP.NEU.FTZ.AND P1, PT, |R2|, +INF , PT ;  /* 0x7f8000000200780b */ /* 0x000fe40003f3d200 */
        /* <DEDUP_REMOVED lines=14> */
[----:B------:R-:W-:-:S03]  /*19e0*/  @!P1 FFMA R3, R0, 1.84467440737095516160e+19, RZ ;  /* 0x5f80000000039823 */ /* 0x000fc600000000ff */
[----:B------:R-:W-:-:S07]  /*19f0*/  @!P1 IADD3 R5, PT, PT, R5, 0x40, RZ ;  /* 0x0000004005059810 */ /* 0x000fce0007ffe0ff */
.L_x_73:
[----:B------:R-:W-:Y:S01]  /*1a00*/  LEA R8, R12, 0xc0800000, 0x17 ;  /* 0xc08000000c087811 */ /* 0x000fe200078eb8ff */
[----:B------:R-:W-:Y:S03]  /*1a10*/  BSSY.RECONVERGENT B2, `(.L_x_78) ;  /* 0x0000036000027945 */ /* 0x000fe60003800200 */
[----:B------:R-:W-:Y:S02]  /*1a20*/  IADD3 R8, PT, PT, -R8, R3, RZ ;  /* 0x0000000308087210 */ /* 0x000fe40007ffe1ff */
[----:B------:R-:W-:Y:S02]  /*1a30*/  IADD3 R3, PT, PT, R10, -0x7f, RZ ;  /* 0xffffff810a037810 */ /* 0x000fe40007ffe0ff */
[----:B------:R0:W1:Y:S01]  /*1a40*/  MUFU.RCP R9, R8 ;  /* 0x0000000800097308 */ /* 0x0000620000001000 */
[----:B------:R-:W-:Y:S02]  /*1a50*/  FADD.FTZ R11, -R8, -RZ ;  /* 0x800000ff080b7221 */ /* 0x000fe40000010100 */
[C---:B------:R-:W-:Y:S01]  /*1a60*/  IMAD R2, R3.reuse, -0x800000, R2 ;  /* 0xff80000003027824 */ /* 0x040fe200078e0202 */
[----:B0-----:R-:W-:-:S04]  /*1a70*/  IADD3 R8, PT, PT, R3, 0x7f, -R12 ;  /* 0x0000007f03087810 */ /* 0x001fc80007ffe80c */
[----:B------:R-:W-:Y:S01]  /*1a80*/  IADD3 R8, PT, PT, R8, R5, RZ ;  /* 0x0000000508087210 */ /* 0x000fe20007ffe0ff */
[----:B-1----:R-:W-:-:S04]  /*1a90*/  FFMA R10, R9, R11, 1 ;  /* 0x3f800000090a7423 */ /* 0x002fc8000000000b */
        /* <DEDUP_REMOVED lines=20> */
[CCC-:B------:R-:W-:Y:S01]  /*1be0*/  FFMA.RM R8, R14.reuse, R10.reuse, R9.reuse ;  /* 0x0000000a0e087223 */ /* 0x1c0fe20000004009 */
[C---:B------:R-:W-:Y:S02]  /*1bf0*/  ISETP.NE.AND P2, PT, R11.reuse, RZ, PT ;  /* 0x000000ff0b00720c */ /* 0x040fe40003f45270 */
[----:B------:R-:W-:Y:S02]  /*1c00*/  ISETP.NE.AND P1, PT, R11, RZ, PT ;  /* 0x000000ff0b00720c */ /* 0x000fe40003f25270 */
[----:B------:R-:W-:Y:S01]  /*1c10*/  LOP3.LUT R5, R3, 0x7fffff, RZ, 0xc0, !PT ;  /* 0x007fffff03057812 */ /* 0x000fe200078ec0ff */
[----:B------:R-:W-:Y:S01]  /*1c20*/  FFMA.RP R3, R14, R10, R9 ;  /* 0x0000000a0e037223 */ /* 0x000fe20000008009 */
[----:B------:R-:W-:Y:S02]  /*1c30*/  IADD3 R10, PT, PT, R11, 0x20, RZ ;  /* 0x000000200b0a7810 */ /* 0x000fe40007ffe0ff */
[----:B------:R-:W-:-:S02]  /*1c40*/  LOP3.LUT R5, R5, 0x800000, RZ, 0xfc, !PT ;  /* 0x0080000005057812 */ /* 0x000fc400078efcff */
[----:B------:R-:W-:Y:S02]  /*1c50*/  IADD3 R9, PT, PT, -R11, RZ, RZ ;  /* 0x000000ff0b097210 */ /* 0x000fe40007ffe1ff */
[----:B------:R-:W-:Y:S02]  /*1c60*/  SHF.L.U32 R10, R5, R10, RZ ;  /* 0x0000000a050a7219 */ /* 0x000fe400000006ff */
[----:B------:R-:W-:Y:S02]  /*1c70*/  FSETP.NEU.FTZ.AND P0, PT, R3, R8, PT ;  /* 0x000000080300720b */ /* 0x000fe40003f1d000 */
[----:B------:R-:W-:Y:S02]  /*1c80*/  SEL R8, R9, RZ, P2 ;  /* 0x000000ff09087207 */ /* 0x000fe40001000000 */
[----:B------:R-:W-:Y:S02]  /*1c90*/  ISETP.NE.AND P1, PT, R10, RZ, P1 ;  /* 0x000000ff0a00720c */ /* 0x000fe40000f25270 */
[----:B------:R-:W-:-:S02]  /*1ca0*/  SHF.R.U32.HI R8, RZ, R8, R5 ;  /* 0x00000008ff087219 */ /* 0x000fc40000011605 */
[----:B------:R-:W-:Y:S02]  /*1cb0*/  PLOP3.LUT P0, PT, P0, P1, PT, 0xf8, 0x8f ;  /* 0x00000000008f781c */ /* 0x000fe40000703f70 */
[----:B------:R-:W-:Y:S02]  /*1cc0*/  SHF.R.U32.HI R10, RZ, 0x1, R8 ;  /* 0x00000001ff0a7819 */ /* 0x000fe40000011608 */
[----:B------:R-:W-:-:S04]  /*1cd0*/  SEL R3, RZ, 0x1, !P0 ;  /* 0x00000001ff037807 */ /* 0x000fc80004000000 */
[----:B------:R-:W-:-:S04]  /*1ce0*/  LOP3.LUT R3, R3, 0x1, R10, 0xf8, !PT ;  /* 0x0000000103037812 */ /* 0x000fc800078ef80a */
[----:B------:R-:W-:-:S04]  /*1cf0*/  LOP3.LUT R3, R3, R8, RZ, 0xc0, !PT ;  /* 0x0000000803037212 */ /* 0x000fc800078ec0ff */
[----:B------:R-:W-:-:S04]  /*1d00*/  IADD3 R3, PT, PT, R10, R3, RZ ;  /* 0x000000030a037210 */ /* 0x000fc80007ffe0ff */
[----:B------:R-:W-:Y:S01]  /*1d10*/  LOP3.LUT R2, R3, R2, RZ, 0xfc, !PT ;  /* 0x0000000203027212 */ /* 0x000fe200078efcff */
[----:B------:R-:W-:Y:S06]  /*1d20*/  BRA `(.L_x_81) ;  /* 0x0000000000107947 */ /* 0x000fec0003800000 */
.L_x_80:
[----:B------:R-:W-:-:S04]  /*1d30*/  LOP3.LUT R2, R2, 0x80000000, RZ, 0xc0, !PT ;  /* 0x8000000002027812 */ /* 0x000fc800078ec0ff */
[----:B------:R-:W-:Y:S01]  /*1d40*/  LOP3.LUT R2, R2, 0x7f800000, RZ, 0xfc, !PT ;  /* 0x7f80000002027812 */ /* 0x000fe200078efcff */
[----:B------:R-:W-:Y:S06]  /*1d50*/  BRA `(.L_x_81) ;  /* 0x0000000000047947 */ /* 0x000fec0003800000 */
.L_x_79:
[----:B------:R-:W-:-:S07]  /*1d60*/  LEA R2, R8, R2, 0x17 ;  /* 0x0000000208027211 */ /* 0x000fce00078eb8ff */
.L_x_81:
[----:B------:R-:W-:Y:S05]  /*1d70*/  BSYNC.RECONVERGENT B2 ;  /* 0x0000000000027941 */ /* 0x000fea0003800200 */
.L_x_78:
[----:B------:R-:W-:Y:S05]  /*1d80*/  BRA `(.L_x_82) ;  /* 0x0000000000207947 */ /* 0x000fea0003800000 */
.L_x_77:
[----:B------:R-:W-:-:S04]  /*1d90*/  LOP3.LUT R2, R3, 0x80000000, R2, 0x48, !PT ;  /* 0x8000000003027812 */ /* 0x000fc800078e4802 */
[----:B------:R-:W-:Y:S01]  /*1da0*/  LOP3.LUT R2, R2, 0x7f800000, RZ, 0xfc, !PT ;  /* 0x7f80000002027812 */ /* 0x000fe200078efcff */
[----:B------:R-:W-:Y:S06]  /*1db0*/  BRA `(.L_x_82) ;  /* 0x0000000000147947 */ /* 0x000fec0003800000 */
.L_x_76:
[----:B------:R-:W-:Y:S01]  /*1dc0*/  LOP3.LUT R2, R3, 0x80000000, R2, 0x48, !PT ;  /* 0x8000000003027812 */ /* 0x000fe200078e4802 */
[----:B------:R-:W-:Y:S06]  /*1dd0*/  BRA `(.L_x_82) ;  /* 0x00000000000c7947 */ /* 0x000fec0003800000 */
.L_x_75:
[----:B------:R-:W0:Y:S01]  /*1de0*/  MUFU.RSQ R2, -QNAN ;  /* 0xffc0000000027908 */ /* 0x000e220000001400 */
[----:B------:R-:W-:Y:S05]  /*1df0*/  BRA `(.L_x_82) ;  /* 0x0000000000047947 */ /* 0x000fea0003800000 */
.L_x_74:
[----:B------:R-:W-:-:S07]  /*1e00*/  FADD.FTZ R2, R2, R0 ;  /* 0x0000000002027221 */ /* 0x000fce0000010000 */
.L_x_82:
[----:B------:R-:W-:Y:S05]  /*1e10*/  BSYNC.RECONVERGENT B1 ;  /* 0x0000000000017941 */ /* 0x000fea0003800200 */
.L_x_72:
[----:B------:R-:W-:-:S04]  /*1e20*/  HFMA2 R5, -RZ, RZ, 0, 0 ;  /* 0x00000000ff057431 */ /* 0x000fc800000001ff */
[----:B0-----:R-:W-:Y:S05]  /*1e30*/  RET.REL.NODEC R4 `(var_full) ;  /* 0xffffffe004707950 */ /* 0x001fea0003c3ffff */
.L_x_83:
        /* <DEDUP_REMOVED lines=12> */
.L_x_202:


//--------------------- .text.var_cov             --------------------------
	.section	.text.var_cov,"ax",@progbits
	.align	128
        .global         var_cov
        .type           var_cov,@function
        .size           var_cov,(.L_x_204 - var_cov)
        .other          var_cov,@"STO_CUDA_ENTRY STV_DEFAULT"
var_cov:
.text.var_cov:
        /* <DEDUP_REMOVED lines=9> */
[----:B------:R-:W1:Y:S01]  /*0090*/  LDCU.64 UR10, c[0x0][0x3a8] ;  /* 0x00007500ff0a77ac */ /* 0x000e620008000a00 */
[----:B------:R-:W2:Y:S01]  /*00a0*/  LDCU UR5, c[0x0][0x370] ;  /* 0x00006e00ff0577ac */ /* 0x000ea20008000800 */
[----:B------:R-:W3:Y:S01]  /*00b0*/  LDCU.64 UR8, c[0x0][0x358] ;  /* 0x00006b00ff0877ac */ /* 0x000ee20008000a00 */
[----:B0-----:R-:W-:Y:S02]  /*00c0*/  UISETP.GT.AND UP0, UPT, UR6, URZ, UPT ;  /* 0x000000ff0600728c */ /* 0x001fe4000bf04270 */
[----:B-1----:R-:W-:-:S04]  /*00d0*/  UIMAD UR4, UR6, UR10, URZ ;  /* 0x0000000a060472a4 */ /* 0x002fc8000f8e02ff */
[----:B------:R-:W-:Y:S01]  /*00e0*/  UIMAD UR4, UR4, UR11, URZ ;  /* 0x0000000b040472a4 */ /* 0x000fe2000f8e02ff */
[----:B--2---:R-:W-:-:S05]  /*00f0*/  IMAD R3, R3, UR5, RZ ;  /* 0x0000000503037c24 */ /* 0x004fca000f8e02ff */
[----:B------:R-:W-:Y:S01]  /*0100*/  I2FP.F32.S32 R0, UR4 ;  /* 0x0000000400007c45 */ /* 0x000fe20008201400 */
[----:B---3--:R-:W-:Y:S06]  /*0110*/  BRA.U UP0, `(.L_x_84) ;  /* 0x0000000100b47547 */ /* 0x008fec000b800000 */
        /* <DEDUP_REMOVED lines=10> */
[----:B------:R-:W-:Y:S05]  /*01c0*/  CALL.REL.NOINC `($__internal_6_$__cuda_sm3x_div_rn_noftz_f32_slowpath) ;  /* 0x0000002400a07944 */ /* 0x000fea0003c00000 */
[----:B------:R-:W-:-:S07]  /*01d0*/  MOV R4, R2 ;  /* 0x0000000200047202 */ /* 0x000fce0000000f00 */
.L_x_85:
        /* <DEDUP_REMOVED lines=13> */
[----:B-1----:R-:W-:Y:S05]  /*02b0*/  CALL.REL.NOINC `($__internal_5_$__cuda_sm20_sqrt_rn_f32_slowpath) ;  /* 0x00000024000c7944 */ /* 0x002fea0003c00000 */
[----:B------:R-:W-:Y:S05]  /*02c0*/  BSYNC.RECONVERGENT B1 ;  /* 0x0000000000017941 */ /* 0x000fea0003800200 */
.L_x_88:
[----:B------:R-:W-:Y:S01]  /*02d0*/  MOV R5, R7 ;  /* 0x0000000700057202 */ /* 0x000fe20000000f00 */
[----:B------:R-:W-:Y:S06]  /*02e0*/  BRA `(.L_x_89) ;  /* 0x0000000000107947 */ /* 0x000fec0003800000 */
.L_x_87:
[----:B-1----:R-:W-:Y:S01]  /*02f0*/  FMUL.FTZ R5, R8, R7 ;  /* 0x0000000708057220 */ /* 0x002fe20000410000 */
[----:B------:R-:W-:-:S03]  /*0300*/  FMUL.FTZ R2, R7, 0.5 ;  /* 0x3f00000007027820 */ /* 0x000fc60000410000 */
[----:B------:R-:W-:-:S04]  /*0310*/  FFMA R0, -R5, R5, R8 ;  /* 0x0000000505007223 */ /* 0x000fc80000000108 */
[----:B------:R-:W-:-:S07]  /*0320*/  FFMA R5, R0, R2, R5 ;  /* 0x0000000200057223 */ /* 0x000fce0000000005 */
.L_x_89:
[----:B------:R-:W-:Y:S05]  /*0330*/  BSYNC.RECONVERGENT B0 ;  /* 0x0000000000007941 */ /* 0x000fea0003800200 */
.L_x_86:
[----:B------:R-:W0:Y:S01]  /*0340*/  LDC.64 R12, c[0x0][0x390] ;  /* 0x0000e400ff0c7b82 */ /* 0x000e220000000a00 */
[----:B------:R-:W1:Y:S07]  /*0350*/  LDCU UR4, c[0x0][0x3a4] ;  /* 0x00007480ff0477ac */ /* 0x000e6e0008000800 */
[----:B------:R-:W2:Y:S02]  /*0360*/  LDC.64 R14, c[0x0][0x398] ;  /* 0x0000e600ff0e7b82 */ /* 0x000ea40000000a00 */
.L_x_90:
        /* <DEDUP_REMOVED lines=8> */
.L_x_84:
[----:B------:R-:W-:-:S09]  /*03f0*/  UISETP.GE.AND UP0, UPT, UR10, 0x1, UPT ;  /* 0x000000010a00788c */ /* 0x000fd2000bf06270 */
[----:B------:R-:W-:Y:S05]  /*0400*/  BRA.U !UP0, `(.L_x_91) ;  /* 0x0000002108047547 */ /* 0x000fea000b800000 */
[----:B------:R-:W-:-:S09]  /*0410*/  UISETP.GE.AND UP0, UPT, UR11, 0x1, UPT ;  /* 0x000000010b00788c */ /* 0x000fd2000bf06270 */
[----:B------:R-:W-:Y:S05]  /*0420*/  BRA.U !UP0, `(.L_x_92) ;  /* 0x0000001d08487547 */ /* 0x000fea000b800000 */
[----:B------:R-:W0:Y:S01]  /*0430*/  LDCU.64 UR6, c[0x0][0x380] ;  /* 0x00007000ff0677ac */ /* 0x000e220008000a00 */
[----:B------:R-:W-:Y:S02]  /*0440*/  ULOP3.LUT UR4, UR11, 0x7ffffffe, URZ, 0xc0, !UPT ;  /* 0x7ffffffe0b047892 */ /* 0x000fe4000f8ec0ff */
[----:B0-----:R-:W-:-:S04]  /*0450*/  UIADD3 UR5, UP0, UPT, UR6, 0x4, URZ ;  /* 0x0000000406057890 */ /* 0x001fc8000ff1e0ff */
[----:B------:R-:W-:Y:S02]  /*0460*/  UIADD3.X UR6, UPT, UPT, URZ, UR7, URZ, UP0, !UPT ;  /* 0x00000007ff067290 */ /* 0x000fe400087fe4ff */
[----:B------:R-:W-:-:S04]  /*0470*/  MOV R4, UR5 ;  /* 0x0000000500047c02 */ /* 0x000fc80008000f00 */
[----:B------:R-:W-:-:S07]  /*0480*/  MOV R5, UR6 ;  /* 0x0000000600057c02 */ /* 0x000fce0008000f00 */
.L_x_118:
[----:B------:R-:W0:Y:S02]  /*0490*/  LDC.64 R10, c[0x0][0x388] ;  /* 0x0000e200ff0a7b82 */ /* 0x000e240000000a00 */
[----:B0-----:R-:W-:-:S06]  /*04a0*/  IMAD.WIDE R10, R6, 0x4, R10 ;  /* 0x00000004060a7825 */ /* 0x001fcc00078e020a */
[----:B------:R0:W5:Y:S01]  /*04b0*/  LDG.E R10, desc[UR8][R10.64] ;  /* 0x000000080a0a7981 */ /* 0x000162000c1e1900 */
[----:B------:R-:W-:Y:S01]  /*04c0*/  HFMA2 R13, -RZ, RZ, 0, 0 ;  /* 0x00000000ff0d7431 */ /* 0x000fe200000001ff */
[----:B------:R-:W-:-:S07]  /*04d0*/  MOV R9, RZ ;  /* 0x000000ff00097202 */ /* 0x000fce0000000f00 */
.L_x_112:
[----:B------:R-:W1:Y:S01]  /*04e0*/  LDCU.64 UR6, c[0x0][0x3a0] ;  /* 0x00007400ff0677ac */ /* 0x000e620008000a00 */
[----:B------:R-:W-:Y:S01]  /*04f0*/  MOV R7, RZ ;  /* 0x000000ff00077202 */ /* 0x000fe20000000f00 */
[C---:B-1----:R-:W-:Y:S01]  /*0500*/  IMAD R8, R9.reuse, UR7, R6 ;  /* 0x0000000709087c24 */ /* 0x042fe2000f8e0206 */
[----:B------:R-:W-:-:S04]  /*0510*/  IADD3 R9, PT, PT, R9, 0x1, RZ ;  /* 0x0000000109097810 */ /* 0x000fc80007ffe0ff */
[----:B------:R-:W-:-:S13]  /*0520*/  ISETP.NE.AND P0, PT, R9, UR6, PT ;  /* 0x0000000609007c0c */ /* 0x000fda000bf05270 */
.L_x_111:
[----:B------:R-:W1:Y:S01]  /*0530*/  LDCU.64 UR6, c[0x0][0x3a8] ;  /* 0x00007500ff0677ac */ /* 0x000e620008000a00 */
[----:B------:R-:W-:Y:S01]  /*0540*/  HFMA2 R2, -RZ, RZ, 0, 0 ;  /* 0x00000000ff027431 */ /* 0x000fe200000001ff */
[----:B-1----:R-:W-:Y:S01]  /*0550*/  UISETP.NE.AND UP0, UPT, UR7, 0x1, UPT ;  /* 0x000000010700788c */ /* 0x002fe2000bf05270 */
[----:B0-----:R-:W-:Y:S01]  /*0560*/  IMAD R11, R8, UR6, R7 ;  /* 0x00000006080b7c24 */ /* 0x001fe2000f8e0207 */
[----:B------:R-:W-:-:S03]  /*0570*/  IADD3 R7, PT, PT, R7, 0x1, RZ ;  /* 0x0000000107077810 */ /* 0x000fc60007ffe0ff */
[----:B------:R-:W-:Y:S01]  /*0580*/  IMAD R11, R11, UR7, RZ ;  /* 0x000000070b0b7c24 */ /* 0x000fe2000f8e02ff */
[----:B------:R-:W-:-:S03]  /*0590*/  ISETP.NE.AND P1, PT, R7, UR6, PT ;  /* 0x0000000607007c0c */ /* 0x000fc6000bf25270 */
[----:B------:R-:W-:Y:S10]  /*05a0*/  BRA.U !UP0, `(.L_x_93) ;  /* 0x0000001108e47547 */ /* 0x000ff4000b800000 */
[----:B------:R-:W-:-:S05]  /*05b0*/  IMAD.WIDE R2, R11, 0x4, R4 ;  /* 0x000000040b027825 */ /* 0x000fca00078e0204 */
        /* <DEDUP_REMOVED lines=72> */
.L_x_96:
[----:B------:R-:W-:-:S07]  /*0a40*/  FADD R14, R12, 2 ;  /* 0x400000000c0e7421 */ /* 0x000fce0000000000 */
.L_x_95:
[----:B------:R-:W-:Y:S05]  /*0a50*/  BSYNC.RECONVERGENT B0 ;  /* 0x0000000000007941 */ /* 0x000fea0003800200 */
.L_x_94:
[----:B------:R-:W2:Y:S01]  /*0a60*/  LDG.E R3, desc[UR8][R2.64] ;  /* 0x0000000802037981 */ /* 0x000ea2000c1e1900 */
[----:B------:R-:W-:Y:S01]  /*0a70*/  BSSY.RECONVERGENT B0, `(.L_x_97) ;  /* 0x0000049000007945 */ /* 0x000fe20003800200 */
[----:B------:R-:W-:Y:S01]  /*0a80*/  FADD R13, R13, R14 ;  /* 0x0000000e0d0d7221 */ /* 0x000fe20000000000 */
[----:B------:R-:W-:Y:S01]  /*0a90*/  MOV R14, 0x3f800000 ;  /* 0x3f800000000e7802 */ /* 0x000fe20000000f00 */
[----:B--2---:R-:W-:-:S05]  /*0aa0*/  FADD R12, -R10, R3 ;  /* 0x000000030a0c7221 */ /* 0x004fca0000000100 */
        /* <DEDUP_REMOVED lines=58> */
[----:B------:R-:W-:Y:S02]  /*0e50*/  IADD3 R16, PT, PT, R14, 0x7f000000, RZ ;  /* 0x7f0000000e107810 */ /* 0x000fe40007ffe0ff */
[----:B-1----:R-:W-:Y:S01]  /*0e60*/  LEA R15, R15, -R14, 0x17 ;  /* 0x8000000e0f0f7211 */ /* 0x002fe200078eb8ff */
        /* <DEDUP_REMOVED lines=8> */
.L_x_99:
[----:B------:R-:W-:-:S07]  /*0ef0*/  FADD R14, R12, 2 ;  /* 0x400000000c0e7421 */ /* 0x000fce0000000000 */
.L_x_98:
[----:B------:R-:W-:Y:S05]  /*0f00*/  BSYNC.RECONVERGENT B0 ;  /* 0x0000000000007941 */ /* 0x000fea0003800200 */
.L_x_97:
[----:B------:R-:W-:Y:S01]  /*0f10*/  UIADD3 UR5, UPT, UPT, -UR4, 0x2, URZ ;  /* 0x0000000204057890 */ /* 0x000fe2000fffe1ff */
[----:B------:R-:W-:Y:S01]  /*0f20*/  FADD R13, R13, R14 ;  /* 0x0000000e0d0d7221 */ /* 0x000fe20000000000 */
[----:B------:R-:W-:Y:S02]  /*0f30*/  MOV R2, UR4 ;  /* 0x0000000400027c02 */ /* 0x000fe40008000f00 */
[----:B------:R-:W-:-:S09]  /*0f40*/  UISETP.NE.AND UP0, UPT, UR5, URZ, UPT ;  /* 0x000000ff0500728c */ /* 0x000fd2000bf05270 */
[----:B------:R-:W-:Y:S05]  /*0f50*/  BRA.U !UP0, `(.L_x_93) ;  /* 0x0000000908787547 */ /* 0x000fea000b800000 */
[----:B------:R-:W-:Y:S02]  /*0f60*/  IADD3 R15, PT, PT, R11, 0x2, RZ ;  /* 0x000000020b0f7810 */ /* 0x000fe40007ffe0ff */
[----:B------:R-:W-:-:S07]  /*0f70*/  MOV R12, UR5 ;  /* 0x00000005000c7c02 */ /* 0x000fce0008000f00 */
.L_x_106:
[----:B------:R-:W-:-:S05]  /*0f80*/  IMAD.WIDE R2, R15, 0x4, R4 ;  /* 0x000000040f027825 */ /* 0x000fca00078e0204 */
[----:B------:R-:W2:Y:S01]  /*0f90*/  LDG.E R17, desc[UR8][R2.64+-0x4] ;  /* 0xfffffc0802117981 */ /* 0x000ea2000c1e1900 */
[----:B------:R-:W-:Y:S01]  /*0fa0*/  IADD3 R12, PT, PT, R12, 0x2, RZ ;  /* 0x000000020c0c7810 */ /* 0x000fe20007ffe0ff */
[----:B------:R-:W-:Y:S01]  /*0fb0*/  BSSY.RECONVERGENT B0, `(.L_x_100) ;  /* 0x0000049000007945 */ /* 0x000fe20003800200 */
[----:B------:R-:W-:Y:S02]  /*0fc0*/  HFMA2 R16, -RZ, RZ, 1.875, 0 ;  /* 0x3f800000ff107431 */ /* 0x000fe400000001ff */
[----:B------:R-:W-:Y:S01]  /*0fd0*/  ISETP.NE.AND P2, PT, R12, RZ, PT ;  /* 0x000000ff0c00720c */ /* 0x000fe20003f45270 */
        /* <DEDUP_REMOVED lines=69> */
.L_x_102:
[----:B------:R-:W-:-:S07]  /*1430*/  FADD R16, R14, 2 ;  /* 0x400000000e107421 */ /* 0x000fce0000000000 */
.L_x_101:
[----:B------:R-:W-:Y:S05]  /*1440*/  BSYNC.RECONVERGENT B0 ;  /* 0x0000000000007941 */ /* 0x000fea0003800200 */
.L_x_100:
        /* <DEDUP_REMOVED lines=73> */
.L_x_105:
[----:B------:R-:W-:-:S07]  /*18e0*/  FADD R18, R14, 2 ;  /* 0x400000000e127421 */ /* 0x000fce0000000000 */
.L_x_104:
[----:B------:R-:W-:Y:S05]  /*18f0*/  BSYNC.RECONVERGENT B0 ;  /* 0x0000000000007941 */ /* 0x000fea0003800200 */
.L_x_103:
[----:B------:R-:W-:Y:S01]  /*1900*/  FADD R13, R13, R18 ;  /* 0x000000120d0d7221 */ /* 0x000fe20000000000 */
[----:B------:R-:W-:Y:S01]  /*1910*/  IADD3 R15, PT, PT, R15, 0x2, RZ ;  /* 0x000000020f0f7810 */ /* 0x000fe20007ffe0ff */
[----:B------:R-:W-:Y:S06]  /*1920*/  @P2 BRA `(.L_x_106) ;  /* 0xfffffff400942947 */ /* 0x000fec000383ffff */
[----:B------:R-:W-:-:S07]  /*1930*/  MOV R2, UR4 ;  /* 0x0000000400027c02 */ /* 0x000fce0008000f00 */
.L_x_93:
[----:B------:R-:W0:Y:S02]  /*1940*/  LDCU UR5, c[0x0][0x3ac] ;  /* 0x00007580ff0577ac */ /* 0x000e240008000800 */
[----:B0-----:R-:W-:-:S09]  /*1950*/  ULOP3.LUT UP0, URZ, UR5, 0x1, URZ, 0xc0, !UPT ;  /* 0x0000000105ff7892 */ /* 0x001fd2000f80c0ff */
[----:B------:R-:W-:Y:S05]  /*1960*/  BRA.U !UP0, `(.L_x_107) ;  /* 0x0000000508387547 */ /* 0x000fea000b800000 */
[----:B------:R-:W0:Y:S01]  /*1970*/  LDC.64 R14, c[0x0][0x380] ;  /* 0x0000e000ff0e7b82 */ /* 0x000e220000000a00 */
[----:B------:R-:W-:-:S05]  /*1980*/  IADD3 R11, PT, PT, R11, R2, RZ ;  /* 0x000000020b0b7210 */ /* 0x000fca0007ffe0ff */
[----:B0-----:R-:W-:-:S06]  /*1990*/  IMAD.WIDE R14, R11, 0x4, R14 ;  /* 0x000000040b0e7825 */ /* 0x001fcc00078e020e */
[----:B------:R-:W2:Y:S01]  /*19a0*/  LDG.E R15, desc[UR8][R14.64] ;  /* 0x000000080e0f7981 */ /* 0x000ea2000c1e1900 */
[----:B------:R-:W-:Y:S01]  /*19b0*/  BSSY.RECONVERGENT B0, `(.L_x_108) ;  /* 0x0000048000007945 */ /* 0x000fe20003800200 */
[----:B------:R-:W-:Y:S02]  /*19c0*/  HFMA2 R12, -RZ, RZ, 1.875, 0 ;  /* 0x3f800000ff0c7431 */ /* 0x000fe400000001ff */
        /* <DEDUP_REMOVED lines=44> */
[----:B------:R-:W-:Y:S01]  /*1c90*/  HFMA2 R16, -RZ, RZ, 0.64013671875, -15.109375 ;  /* 0x391fcb8eff107431 */ /* 0x000fe200000001ff */
[----:B------:R-:W-:Y:S02]  /*1ca0*/  FSETP.GT.AND P3, PT, |R3|, 152, PT ;  /* 0x431800000300780b */ /* 0x000fe40003f64200 */
[----:B------:R-:W-:Y:S01]  /*1cb0*/  FFMA R12, R11, 2, R12 ;  /* 0x400000000b0c7823 */ /* 0x000fe2000000000c */
[C---:B------:R-:W-:Y:S01]  /*1cc0*/  FSETP.GEU.AND P4, PT, R3.reuse, RZ, PT ;  /* 0x000000ff0300720b */ /* 0x040fe20003f8e000 */
        /* <DEDUP_REMOVED lines=21> */
.L_x_110:
[----:B------:R-:W-:-:S07]  /*1e20*/  FADD R12, R2, 2 ;  /* 0x40000000020c7421 */ /* 0x000fce0000000000 */
.L_x_109:
[----:B------:R-:W-:Y:S05]  /*1e30*/  BSYNC.RECONVERGENT B0 ;  /* 0x0000000000007941 */ /* 0x000fea0003800200 */
.L_x_108:
[----:B------:R-:W-:-:S07]  /*1e40*/  FADD R13, R13, R12 ;  /* 0x0000000c0d0d7221 */ /* 0x000fce0000000000 */
.L_x_107:
[----:B------:R-:W-:Y:S05]  /*1e50*/  @P1 BRA `(.L_x_111) ;  /* 0xffffffe400b41947 */ /* 0x000fea000383ffff */
[----:B------:R-:W-:Y:S05]  /*1e60*/  @P0 BRA `(.L_x_112) ;  /* 0xffffffe4009c0947 */ /* 0x000fea000383ffff */
        /* <DEDUP_REMOVED lines=11> */
[----:B-----5:R-:W-:Y:S05]  /*1f20*/  CALL.REL.NOINC `($__internal_6_$__cuda_sm3x_div_rn_noftz_f32_slowpath) ;  /* 0x0000000800487944 */ /* 0x020fea0003c00000 */
[----:B------:R-:W-:-:S07]  /*1f30*/  MOV R7, R2 ;  /* 0x0000000200077202 */ /* 0x000fce0000000f00 */
.L_x_114:
[----:B------:R-:W-:Y:S05]  /*1f40*/  BSYNC.RECONVERGENT B0 ;  /* 0x0000000000007941 */ /* 0x000fea0003800200 */
.L_x_113:
        /* <DEDUP_REMOVED lines=15> */
[----:B0-----:R-:W-:Y:S05]  /*2040*/  CALL.REL.NOINC `($__internal_5_$__cuda_sm20_sqrt_rn_f32_slowpath) ;  /* 0x0000000400a87944 */ /* 0x001fea0003c00000 */
[----:B------:R-:W-:Y:S05]  /*2050*/  BRA `(.L_x_117) ;  /* 0x0000000000107947 */ /* 0x000fea0003800000 */
.L_x_116:
[----:B0-----:R-:W-:Y:S01]  /*2060*/  FMUL.FTZ R7, R8, R11 ;  /* 0x0000000b08077220 */ /* 0x001fe20000410000 */
[----:B------:R-:W-:-:S03]  /*2070*/  FMUL.FTZ R3, R11, 0.5 ;  /* 0x3f0000000b037820 */ /* 0x000fc60000410000 */
[----:B------:R-:W-:-:S04]  /*2080*/  FFMA R2, -R7, R7, R8 ;  /* 0x0000000707027223 */ /* 0x000fc80000000108 */
[----:B------:R-:W-:-:S07]  /*2090*/  FFMA R7, R2, R3, R7 ;  /* 0x0000000302077223 */ /* 0x000fce0000000007 */
.L_x_117:
[----:B------:R-:W-:Y:S05]  /*20a0*/  BSYNC.RECONVERGENT B0 ;  /* 0x0000000000007941 */ /* 0x000fea0003800200 */
.L_x_115:
[----:B------:R-:W0:Y:S01]  /*20b0*/  LDC.64 R2, c[0x0][0x398] ;  /* 0x0000e600ff027b82 */ /* 0x000e220000000a00 */
[----:B------:R-:W1:Y:S01]  /*20c0*/  LDCU UR5, c[0x0][0x360] ;  /* 0x00006c00ff0577ac */ /* 0x000e620008000800 */
[----:B------:R-:W2:Y:S06]  /*20d0*/  LDCU UR6, c[0x0][0x3a4] ;  /* 0x00007480ff0677ac */ /* 0x000eac0008000800 */
[----:B------:R-:W1:Y:S01]  /*20e0*/  LDC R9, c[0x0][0x370] ;  /* 0x0000dc00ff097b82 */ /* 0x000e620000000800 */
[----:B0-----:R-:W-:-:S05]  /*20f0*/  IMAD.WIDE R2, R6, 0x4, R2 ;  /* 0x0000000406027825 */ /* 0x001fca00078e0202 */
[----:B------:R0:W-:Y:S01]  /*2100*/  STG.E desc[UR8][R2.64], R7 ;  /* 0x0000000702007986 */ /* 0x0001e2000c101908 */
[----:B-1----:R-:W-:-:S05]  /*2110*/  IMAD R6, R9, UR5, R6 ;  /* 0x0000000509067c24 */ /* 0x002fca000f8e0206 */
[----:B--2---:R-:W-:-:S13]  /*2120*/  ISETP.GE.AND P0, PT, R6, UR6, PT ;  /* 0x0000000606007c0c */ /* 0x004fda000bf06270 */
[----:B0-----:R-:W-:Y:S05]  /*2130*/  @!P0 BRA `(.L_x_118) ;  /* 0xffffffe000d48947 */ /* 0x001fea000383ffff */
[----:B------:R-:W-:Y:S05]  /*2140*/  EXIT ;  /* 0x000000000000794d */ /* 0x000fea0003800000 */
.L_x_92:
        /* <DEDUP_REMOVED lines=8> */
[----:B------:R-:W-:Y:S02]  /*21d0*/  MOV R2, RZ ;  /* 0x000000ff00027202 */ /* 0x000fe40000000f00 */
[----:B------:R-:W-:-:S07]  /*21e0*/  MOV R8, 0x2200 ;  /* 0x0000220000087802 */ /* 0x000fce0000000f00 */
[----:B------:R-:W-:Y:S05]  /*21f0*/  CALL.REL.NOINC `($__internal_6_$__cuda_sm3x_div_rn_noftz_f32_slowpath) ;  /* 0x0000000400947944 */ /* 0x000fea0003c00000 */
[----:B------:R-:W-:-:S07]  /*2200*/  MOV R4, R2 ;  /* 0x0000000200047202 */ /* 0x000fce0000000f00 */
.L_x_119:
        /* <DEDUP_REMOVED lines=15> */
.L_x_122:
[----:B------:R-:W-:Y:S01]  /*2300*/  MOV R5, R7 ;  /* 0x0000000700057202 */ /* 0x000fe20000000f00 */
[----:B------:R-:W-:Y:S06]  /*2310*/  BRA `(.L_x_123) ;  /* 0x0000000000107947 */ /* 0x000fec0003800000 */
.L_x_121:
[----:B-1----:R-:W-:Y:S01]  /*2320*/  FMUL.FTZ R5, R8, R7 ;  /* 0x0000000708057220 */ /* 0x002fe20000410000 */
[----:B------:R-:W-:-:S03]  /*2330*/  FMUL.FTZ R2, R7, 0.5 ;  /* 0x3f00000007027820 */ /* 0x000fc60000410000 */
[----:B------:R-:W-:-:S04]  /*2340*/  FFMA R0, -R5, R5, R8 ;  /* 0x0000000505007223 */ /* 0x000fc80000000108 */
[----:B------:R-:W-:-:S07]  /*2350*/  FFMA R5, R0, R2, R5 ;  /* 0x0000000200057223 */ /* 0x000fce0000000005 */
.L_x_123:
[----:B------:R-:W-:Y:S05]  /*2360*/  BSYNC.RECONVERGENT B0 ;  /* 0x0000000000007941 */ /* 0x000fea0003800200 */
.L_x_120:
[----:B------:R-:W0:Y:S01]  /*2370*/  LDC.64 R8, c[0x0][0x390] ;  /* 0x0000e400ff087b82 */ /* 0x000e220000000a00 */
[----:B------:R-:W1:Y:S07]  /*2380*/  LDCU UR4, c[0x0][0x3a4] ;  /* 0x00007480ff0477ac */ /* 0x000e6e0008000800 */
[----:B------:R-:W2:Y:S02]  /*2390*/  LDC.64 R12, c[0x0][0x398] ;  /* 0x0000e600ff0c7b82 */ /* 0x000ea40000000a00 */
.L_x_124:
        /* <DEDUP_REMOVED lines=8> */
.L_x_91:
        /* <DEDUP_REMOVED lines=12> */
.L_x_125:
        /* <DEDUP_REMOVED lines=15> */
.L_x_128:
[----:B------:R-:W-:Y:S01]  /*25d0*/  MOV R5, R7 ;  /* 0x0000000700057202 */ /* 0x000fe20000000f00 */
[----:B------:R-:W-:Y:S06]  /*25e0*/  BRA `(.L_x_129) ;  /* 0x0000000000107947 */ /* 0x000fec0003800000 */
.L_x_127:
[----:B-1----:R-:W-:Y:S01]  /*25f0*/  FMUL.FTZ R5, R8, R7 ;  /* 0x0000000708057220 */ /* 0x002fe20000410000 */
[----:B------:R-:W-:-:S03]  /*2600*/  FMUL.FTZ R2, R7, 0.5 ;  /* 0x3f00000007027820 */ /* 0x000fc60000410000 */
[----:B------:R-:W-:-:S04]  /*2610*/  FFMA R0, -R5, R5, R8 ;  /* 0x0000000505007223 */ /* 0x000fc80000000108 */
[----:B------:R-:W-:-:S07]  /*2620*/  FFMA R5, R0, R2, R5 ;  /* 0x0000000200057223 */ /* 0x000fce0000000005 */
.L_x_129:
[----:B------:R-:W-:Y:S05]  /*2630*/  BSYNC.RECONVERGENT B0 ;  /* 0x0000000000007941 */ /* 0x000fea0003800200 */
.L_x_126:
[----:B------:R-:W0:Y:S01]  /*2640*/  LDC.64 R8, c[0x0][0x390] ;  /* 0x0000e400ff087b82 */ /* 0x000e220000000a00 */
[----:B------:R-:W1:Y:S07]  /*2650*/  LDCU UR4, c[0x0][0x3a4] ;  /* 0x00007480ff0477ac */ /* 0x000e6e0008000800 */
[----:B------:R-:W2:Y:S02]  /*2660*/  LDC.64 R12, c[0x0][0x398] ;  /* 0x0000e600ff0c7b82 */ /* 0x000ea40000000a00 */
.L_x_130:
        /* <DEDUP_REMOVED lines=8> */
        .weak           $__internal_5_$__cuda_sm20_sqrt_rn_f32_slowpath
        .type           $__internal_5_$__cuda_sm20_sqrt_rn_f32_slowpath,@function
        .size           $__internal_5_$__cuda_sm20_sqrt_rn_f32_slowpath,($__internal_6_$__cuda_sm3x_div_rn_noftz_f32_slowpath - $__internal_5_$__cuda_sm20_sqrt_rn_f32_slowpath)
$__internal_5_$__cuda_sm20_sqrt_rn_f32_slowpath:
        /* <DEDUP_REMOVED lines=19> */
.L_x_131:
[----:B------:R-:W-:Y:S01]  /*2820*/  HFMA2 R9, -RZ, RZ, 0, 0 ;  /* 0x00000000ff097431 */ /* 0x000fe200000001ff */
[----:B------:R-:W-:-:S04]  /*2830*/  MOV R8, R12 ;  /* 0x0000000c00087202 */ /* 0x000fc80000000f00 */
[----:B------:R-:W-:Y:S05]  /*2840*/  RET.REL.NODEC R8 `(var_cov) ;  /* 0xffffffd408ec7950 */ /* 0x000fea0003c3ffff */
        .weak           $__internal_6_$__cuda_sm3x_div_rn_noftz_f32_slowpath
        .type           $__internal_6_$__cuda_sm3x_div_rn_noftz_f32_slowpath,@function
        .size           $__internal_6_$__cuda_sm3x_div_rn_noftz_f32_slowpath,(.L_x_204 - $__internal_6_$__cuda_sm3x_div_rn_noftz_f32_slowpath)
$__internal_6_$__cuda_sm3x_div_rn_noftz_f32_slowpath:
        /* <DEDUP_REMOVED lines=35> */
.L_x_133:
        /* <DEDUP_REMOVED lines=51> */
.L_x_140:
[----:B------:R-:W-:-:S04]  /*2db0*/  LOP3.LUT R2, R2, 0x80000000, RZ, 0xc0, !PT ;  /* 0x8000000002027812 */ /* 0x000fc800078ec0ff */
[----:B------:R-:W-:Y:S01]  /*2dc0*/  LOP3.LUT R2, R2, 0x7f800000, RZ, 0xfc, !PT ;  /* 0x7f80000002027812 */ /* 0x000fe200078efcff */
[----:B------:R-:W-:Y:S06]  /*2dd0*/  BRA `(.L_x_141) ;  /* 0x0000000000047947 */ /* 0x000fec0003800000 */
.L_x_139:
[----:B------:R-:W-:-:S07]  /*2de0*/  LEA R2, R10, R2, 0x17 ;  /* 0x000000020a027211 */ /* 0x000fce00078eb8ff */
.L_x_141:
[----:B------:R-:W-:Y:S05]  /*2df0*/  BSYNC.RECONVERGENT B2 ;  /* 0x0000000000027941 */ /* 0x000fea0003800200 */
.L_x_138:
[----:B------:R-:W-:Y:S05]  /*2e00*/  BRA `(.L_x_142) ;  /* 0x0000000000207947 */ /* 0x000fea0003800000 */
.L_x_137:
[----:B------:R-:W-:-:S04]  /*2e10*/  LOP3.LUT R2, R9, 0x80000000, R2, 0x48, !PT ;  /* 0x8000000009027812 */ /* 0x000fc800078e4802 */
[----:B------:R-:W-:Y:S01]  /*2e20*/  LOP3.LUT R2, R2, 0x7f800000, RZ, 0xfc, !PT ;  /* 0x7f80000002027812 */ /* 0x000fe200078efcff */
[----:B------:R-:W-:Y:S06]  /*2e30*/  BRA `(.L_x_142) ;  /* 0x0000000000147947 */ /* 0x000fec0003800000 */
.L_x_136:
[----:B------:R-:W-:Y:S01]  /*2e40*/  LOP3.LUT R2, R9, 0x80000000, R2, 0x48, !PT ;  /* 0x8000000009027812 */ /* 0x000fe200078e4802 */
[----:B------:R-:W-:Y:S06]  /*2e50*/  BRA `(.L_x_142) ;  /* 0x00000000000c7947 */ /* 0x000fec0003800000 */
.L_x_135:
[----:B------:R-:W0:Y:S01]  /*2e60*/  MUFU.RSQ R2, -QNAN ;  /* 0xffc0000000027908 */ /* 0x000e220000001400 */
[----:B------:R-:W-:Y:S05]  /*2e70*/  BRA `(.L_x_142) ;  /* 0x0000000000047947 */ /* 0x000fea0003800000 */
.L_x_134:
[----:B------:R-:W-:-:S07]  /*2e80*/  FADD.FTZ R2, R2, R0 ;  /* 0x0000000002027221 */ /* 0x000fce0000010000 */
.L_x_142:
[----:B------:R-:W-:Y:S05]  /*2e90*/  BSYNC.RECONVERGENT B1 ;  /* 0x0000000000017941 */ /* 0x000fea0003800200 */
.L_x_132:
[----:B------:R-:W-:-:S04]  /*2ea0*/  HFMA2 R9, -RZ, RZ, 0, 0 ;  /* 0x00000000ff097431 */ /* 0x000fc800000001ff */
[----:B0-----:R-:W-:Y:S05]  /*2eb0*/  RET.REL.NODEC R8 `(var_cov) ;  /* 0xffffffd008507950 */ /* 0x001fea0003c3ffff */
.L_x_143:
        /* <DEDUP_REMOVED lines=12> */
.L_x_204:


//--------------------- .text.mean_full           --------------------------
	.section	.text.mean_full,"ax",@progbits
	.align	128
        .global         mean_full
        .type           mean_full,@function
        .size           mean_full,(.L_x_205 - mean_full)
        .other          mean_full,@"STO_CUDA_ENTRY STV_DEFAULT"
mean_full:
.text.mean_full:
        /* <DEDUP_REMOVED lines=10> */
[----:B------:R-:W2:Y:S01]  /*00a0*/  LDCU.64 UR6, c[0x0][0x358] ;  /* 0x00006b00ff0677ac */ /* 0x000ea20008000a00 */
[----:B-1----:R-:W-:Y:S01]  /*00b0*/  IMAD R3, R3, UR4, RZ ;  /* 0x0000000403037c24 */ /* 0x002fe2000f8e02ff */
[----:B0-----:R-:W-:Y:S02]  /*00c0*/  ISETP.GE.AND P0, PT, R7, 0x1, PT ;  /* 0x000000010700780c */ /* 0x001fe40003f06270 */
[----:B------:R-:W-:-:S11]  /*00d0*/  I2FP.F32.S32 R0, R7 ;  /* 0x0000000700007245 */ /* 0x000fd60000201400 */
[----:B--2---:R-:W-:Y:S05]  /*00e0*/  @!P0 BRA `(.L_x_144) ;  /* 0x00000008007c8947 */ /* 0x004fea0003800000 */
[C---:B------:R-:W-:Y:S02]  /*00f0*/  LOP3.LUT R4, R7.reuse, 0xf, RZ, 0xc0, !PT ;  /* 0x0000000f07047812 */ /* 0x040fe400078ec0ff */
[C---:B------:R-:W-:Y:S02]  /*0100*/  LOP3.LUT R5, R7.reuse, 0x7, RZ, 0xc0, !PT ;  /* 0x0000000707057812 */ /* 0x040fe400078ec0ff */
[C---:B------:R-:W-:Y:S02]  /*0110*/  LOP3.LUT R6, R7.reuse, 0x7ffffff0, RZ, 0xc0, !PT ;  /* 0x7ffffff007067812 */ /* 0x040fe400078ec0ff */
[----:B------:R-:W-:Y:S02]  /*0120*/  LOP3.LUT R7, R7, 0x3, RZ, 0xc0, !PT ;  /* 0x0000000307077812 */ /* 0x000fe400078ec0ff */
[----:B------:R-:W-:Y:S02]  /*0130*/  IADD3 R8, PT, PT, R4, -0x1, RZ ;  /* 0xffffffff04087810 */ /* 0x000fe40007ffe0ff */
[----:B------:R-:W-:-:S02]  /*0140*/  IADD3 R9, PT, PT, R5, -0x1, RZ ;  /* 0xffffffff05097810 */ /* 0x000fc40007ffe0ff */
[----:B------:R-:W-:-:S07]  /*0150*/  IADD3 R10, PT, PT, -R6, RZ, RZ ;  /* 0x000000ff060a7210 */ /* 0x000fce0007ffe1ff */
.L_x_152:
[----:B------:R-:W0:Y:S01]  /*0160*/  LDCU UR4, c[0x0][0x390] ;  /* 0x00007200ff0477ac */ /* 0x000e220008000800 */
[----:B------:R-:W-:Y:S01]  /*0170*/  HFMA2 R25, -RZ, RZ, 0, 0 ;  /* 0x00000000ff197431 */ /* 0x000fe200000001ff */
[----:B------:R-:W-:Y:S01]  /*0180*/  MOV R11, RZ ;  /* 0x000000ff000b7202 */ /* 0x000fe20000000f00 */
[----:B0-----:R-:W-:-:S09]  /*0190*/  UISETP.GE.U32.AND UP0, UPT, UR4, 0x10, UPT ;  /* 0x000000100400788c */ /* 0x001fd2000bf06070 */
[----:B------:R-:W-:Y:S05]  /*01a0*/  BRA.U !UP0, `(.L_x_145) ;  /* 0x0000000108e87547 */ /* 0x000fea000b800000 */
[----:B------:R-:W-:Y:S02]  /*01b0*/  MOV R25, RZ ;  /* 0x000000ff00197202 */ /* 0x000fe40000000f00 */
[----:B------:R-:W-:Y:S02]  /*01c0*/  MOV R13, R2 ;  /* 0x00000002000d7202 */ /* 0x000fe40000000f00 */
[----:B------:R-:W-:-:S07]  /*01d0*/  MOV R22, R10 ;  /* 0x0000000a00167202 */ /* 0x000fce0000000f00 */
.L_x_146:
[----:B------:R-:W0:Y:S08]  /*01e0*/  LDC.64 R18, c[0x0][0x380] ;  /* 0x0000e000ff127b82 */ /* 0x000e300000000a00 */
[----:B------:R-:W1:Y:S01]  /*01f0*/  LDC R21, c[0x0][0x394] ;  /* 0x0000e500ff157b82 */ /* 0x000e620000000800 */
[----:B0-----:R-:W-:-:S05]  /*0200*/  IMAD.WIDE R18, R13, 0x4, R18 ;  /* 0x000000040d127825 */ /* 0x001fca00078e0212 */
[----:B------:R0:W2:Y:S01]  /*0210*/  LDG.E R29, desc[UR6][R18.64] ;  /* 0x00000006121d7981 */ /* 0x0000a2000c1e1900 */
[----:B-1----:R-:W-:-:S05]  /*0220*/  IMAD.WIDE R16, R21, 0x4, R18 ;  /* 0x0000000415107825 */ /* 0x002fca00078e0212 */
[----:B------:R1:W3:Y:S01]  /*0230*/  LDG.E R24, desc[UR6][R16.64] ;  /* 0x0000000610187981 */ /* 0x0002e2000c1e1900 */
[----:B------:R-:W-:-:S05]  /*0240*/  IMAD.WIDE R14, R21, 0x4, R16 ;  /* 0x00000004150e7825 */ /* 0x000fca00078e0210 */
[----:B------:R4:W5:Y:S01]  /*0250*/  LDG.E R23, desc[UR6][R14.64] ;  /* 0x000000060e177981 */ /* 0x000962000c1e1900 */
[----:B0-----:R-:W-:-:S05]  /*0260*/  IMAD.WIDE R18, R21, 0x4, R14 ;  /* 0x0000000415127825 */ /* 0x001fca00078e020e */
[----:B------:R0:W5:Y:S01]  /*0270*/  LDG.E R11, desc[UR6][R18.64] ;  /* 0x00000006120b7981 */ /* 0x000162000c1e1900 */
[----:B-1----:R-:W-:-:S05]  /*0280*/  IMAD.WIDE R16, R21, 0x4, R18 ;  /* 0x0000000415107825 */ /* 0x002fca00078e0212 */
[----:B------:R1:W5:Y:S01]  /*0290*/  LDG.E R20, desc[UR6][R16.64] ;  /* 0x0000000610147981 */ /* 0x000362000c1e1900 */
[----:B----4-:R-:W-:-:S05]  /*02a0*/  IMAD.WIDE R14, R21, 0x4, R16 ;  /* 0x00000004150e7825 */ /* 0x010fca00078e0210 */
[----:B------:R4:W5:Y:S01]  /*02b0*/  LDG.E R12, desc[UR6][R14.64] ;  /* 0x000000060e0c7981 */ /* 0x000962000c1e1900 */
[----:B------:R-:W-:-:S04]  /*02c0*/  IMAD.WIDE R26, R21, 0x4, R14 ;  /* 0x00000004151a7825 */ /* 0x000fc800078e020e */
[C---:B0-----:R-:W-:Y:S02]  /*02d0*/  IMAD.WIDE R18, R21.reuse, 0x4, R26 ;  /* 0x0000000415127825 */ /* 0x041fe400078e021a */
[----:B------:R-:W5:Y:S02]  /*02e0*/  LDG.E R27, desc[UR6][R26.64] ;  /* 0x000000061a1b7981 */ /* 0x000f64000c1e1900 */
[----:B-1----:R-:W-:-:S04]  /*02f0*/  IMAD.WIDE R16, R21, 0x4, R18 ;  /* 0x0000000415107825 */ /* 0x002fc800078e0212 */
[----:B----4-:R-:W-:Y:S01]  /*0300*/  IMAD.WIDE R14, R21, 0x4, R16 ;  /* 0x00000004150e7825 */ /* 0x010fe200078e0210 */
[----:B------:R-:W4:Y:S03]  /*0310*/  LDG.E R26, desc[UR6][R18.64] ;  /* 0x00000006121a7981 */ /* 0x000f26000c1e1900 */
[----:B--2---:R-:W-:Y:S02]  /*0320*/  FADD R29, R29, R25 ;  /* 0x000000191d1d7221 */ /* 0x004fe40000000000 */
[----:B------:R0:W2:Y:S02]  /*0330*/  LDG.E R25, desc[UR6][R16.64] ;  /* 0x0000000610197981 */ /* 0x0000a4000c1e1900 */
[----:B0-----:R-:W-:-:S04]  /*0340*/  IMAD.WIDE R16, R21, 0x4, R14 ;  /* 0x0000000415107825 */ /* 0x001fc800078e020e */
[----:B---3--:R-:W-:Y:S01]  /*0350*/  FADD R29, R29, R24 ;  /* 0x000000181d1d7221 */ /* 0x008fe20000000000 */
[----:B------:R-:W3:Y:S01]  /*0360*/  LDG.E R14, desc[UR6][R14.64] ;  /* 0x000000060e0e7981 */ /* 0x000ee2000c1e1900 */
[----:B------:R-:W-:-:S03]  /*0370*/  IMAD.WIDE R18, R21, 0x4, R16 ;  /* 0x0000000415127825 */ /* 0x000fc600078e0210 */
[----:B------:R-:W3:Y:S04]  /*0380*/  LDG.E R28, desc[UR6][R16.64] ;  /* 0x00000006101c7981 */ /* 0x000ee8000c1e1900 */
[----:B------:R0:W3:Y:S01]  /*0390*/  LDG.E R24, desc[UR6][R18.64] ;  /* 0x0000000612187981 */ /* 0x0000e2000c1e1900 */
[----:B-----5:R-:W-:Y:S01]  /*03a0*/  FADD R29, R29, R23 ;  /* 0x000000171d1d7221 */ /* 0x020fe20000000000 */
[----:B0-----:R-:W-:-:S05]  /*03b0*/  IMAD.WIDE R18, R21, 0x4, R18 ;  /* 0x0000000415127825 */ /* 0x001fca00078e0212 */
[----:B------:R0:W5:Y:S01]  /*03c0*/  LDG.E R23, desc[UR6][R18.64] ;  /* 0x0000000612177981 */ /* 0x000162000c1e1900 */
[----:B------:R-:W-:Y:S01]  /*03d0*/  FADD R29, R29, R11 ;  /* 0x0000000b1d1d7221 */ /* 0x000fe20000000000 */
[----:B0-----:R-:W-:-:S05]  /*03e0*/  IMAD.WIDE R18, R21, 0x4, R18 ;  /* 0x0000000415127825 */ /* 0x001fca00078e0212 */
[----:B------:R-:W5:Y:S01]  /*03f0*/  LDG.E R11, desc[UR6][R18.64] ;  /* 0x00000006120b7981 */ /* 0x000f62000c1e1900 */
[----:B------:R-:W-:-:S05]  /*0400*/  IMAD.WIDE R16, R21, 0x4, R18 ;  /* 0x0000000415107825 */ /* 0x000fca00078e0212 */
[----:B------:R0:W5:Y:S01]  /*0410*/  LDG.E R15, desc[UR6][R16.64] ;  /* 0x00000006100f7981 */ /* 0x000162000c1e1900 */
[----:B------:R-:W-:Y:S01]  /*0420*/  FADD R29, R29, R20 ;  /* 0x000000141d1d7221 */ /* 0x000fe20000000000 */
[----:B0-----:R-:W-:-:S05]  /*0430*/  IMAD.WIDE R16, R21, 0x4, R16 ;  /* 0x0000000415107825 */ /* 0x001fca00078e0210 */
[----:B------:R-:W5:Y:S01]  /*0440*/  LDG.E R20, desc[UR6][R16.64] ;  /* 0x0000000610147981 */ /* 0x000f62000c1e1900 */
[----:B------:R-:W-:-:S04]  /*0450*/  FADD R12, R29, R12 ;  /* 0x0000000c1d0c7221 */ /* 0x000fc80000000000 */
[----:B------:R-:W-:-:S04]  /*0460*/  FADD R27, R12, R27 ;  /* 0x0000001b0c1b7221 */ /* 0x000fc80000000000 */
[----:B----4-:R-:W-:Y:S01]  /*0470*/  FADD R26, R27, R26 ;  /* 0x0000001a1b1a7221 */ /* 0x010fe20000000000 */
[----:B------:R-:W-:-:S04]  /*0480*/  IADD3 R22, PT, PT, R22, 0x10, RZ ;  /* 0x0000001016167810 */ /* 0x000fc80007ffe0ff */
[----:B------:R-:W-:Y:S02]  /*0490*/  ISETP.NE.AND P0, PT, R22, RZ, PT ;  /* 0x000000ff1600720c */ /* 0x000fe40003f05270 */
[----:B------:R-:W-:Y:S01]  /*04a0*/  LEA R13, R21, R13, 0x4 ;  /* 0x0000000d150d7211 */ /* 0x000fe200078e20ff */
[----:B--2---:R-:W-:-:S04]  /*04b0*/  FADD R25, R26, R25 ;  /* 0x000000191a197221 */ /* 0x004fc80000000000 */
[----:B---3--:R-:W-:-:S04]  /*04c0*/  FADD R25, R25, R14 ;  /* 0x0000000e19197221 */ /* 0x008fc80000000000 */
[----:B------:R-:W-:-:S04]  /*04d0*/  FADD R25, R25, R28 ;  /* 0x0000001c19197221 */ /* 0x000fc80000000000 */
[----:B------:R-:W-:-:S04]  /*04e0*/  FADD R24, R25, R24 ;  /* 0x0000001819187221 */ /* 0x000fc80000000000 */
[----:B-----5:R-:W-:-:S04]  /*04f0*/  FADD R24, R24, R23 ;  /* 0x0000001718187221 */ /* 0x020fc80000000000 */
[----:B------:R-:W-:-:S04]  /*0500*/  FADD R24, R24, R11 ;  /* 0x0000000b18187221 */ /* 0x000fc80000000000 */
[----:B------:R-:W-:-:S04]  /*0510*/  FADD R15, R24, R15 ;  /* 0x0000000f180f7221 */ /* 0x000fc80000000000 */
[----:B------:R-:W-:Y:S01]  /*0520*/  FADD R25, R15, R20 ;  /* 0x000000140f197221 */ /* 0x000fe20000000000 */
[----:B------:R-:W-:Y:S06]  /*0530*/  @P0 BRA `(.L_x_146) ;  /* 0xfffffffc00280947 */ /* 0x000fec000383ffff */
[----:B------:R-:W-:-:S07]  /*0540*/  IMAD.MOV.U32 R11, RZ, RZ, R6 ;  /* 0x000000ffff0b7224 */ /* 0x000fce00078e0006 */
.L_x_145:
[----:B------:R-:W-:-:S13]  /*0550*/  ISETP.NE.AND P0, PT, R4, RZ, PT ;  /* 0x000000ff0400720c */ /* 0x000fda0003f05270 */
[----:B------:R-:W-:Y:S05]  /*0560*/  @!P0 BRA `(.L_x_147) ;  /* 0x00000004000c8947 */ /* 0x000fea0003800000 */
[----:B------:R-:W-:Y:S02]  /*0570*/  ISETP.GE.U32.AND P0, PT, R8, 0x7, PT ;  /* 0x000000070800780c */ /* 0x000fe40003f06070 */
[----:B------:R-:W-:-:S11]  /*0580*/  ISETP.NE.AND P1, PT, R5, RZ, PT ;  /* 0x000000ff0500720c */ /* 0x000fd60003f25270 */
[----:B------:R-:W-:Y:S05]  /*0590*/  @!P0 BRA `(.L_x_148) ;  /* 0x0000000000708947 */ /* 0x000fea0003800000 */
[----:B------:R-:W0:Y:S08]  /*05a0*/  LDC R29, c[0x0][0x394] ;  /* 0x0000e500ff1d7b82 */ /* 0x000e300000000800 */
[----:B------:R-:W1:Y:S01]  /*05b0*/  LDC.64 R18, c[0x0][0x380] ;  /* 0x0000e000ff127b82 */ /* 0x000e620000000a00 */
[----:B0-----:R-:W-:-:S04]  /*05c0*/  IMAD R13, R11, R29, R2 ;  /* 0x0000001d0b0d7224 */ /* 0x001fc800078e0202 */
[----:B-1----:R-:W-:-:S04]  /*05d0*/  IMAD.WIDE R18, R13, 0x4, R18 ;  /* 0x000000040d127825 */ /* 0x002fc800078e0212 */
[C---:B------:R-:W-:Y:S02]  /*05e0*/  IMAD.WIDE R12, R29.reuse, 0x4, R18 ;  /* 0x000000041d0c7825 */ /* 0x040fe400078e0212 */
[----:B------:R-:W2:Y:S02]  /*05f0*/  LDG.E R18, desc[UR6][R18.64] ;  /* 0x0000000612127981 */ /* 0x000ea4000c1e1900 */
[C---:B------:R-:W-:Y:S02]  /*0600*/  IMAD.WIDE R14, R29.reuse, 0x4, R12 ;  /* 0x000000041d0e7825 */ /* 0x040fe400078e020c */
[----:B------:R-:W3:Y:S02]  /*0610*/  LDG.E R12, desc[UR6][R12.64] ;  /* 0x000000060c0c7981 */ /* 0x000ee4000c1e1900 */
[C---:B------:R-:W-:Y:S02]  /*0620*/  IMAD.WIDE R16, R29.reuse, 0x4, R14 ;  /* 0x000000041d107825 */ /* 0x040fe400078e020e */
[----:B------:R-:W4:Y:S02]  /*0630*/  LDG.E R14, desc[UR6][R14.64] ;  /* 0x000000060e0e7981 */ /* 0x000f24000c1e1900 */
[----:B------:R-:W-:-:S02]  /*0640*/  IMAD.WIDE R20, R29, 0x4, R16 ;  /* 0x000000041d147825 */ /* 0x000fc400078e0210 */
[----:B------:R-:W5:Y:S02]  /*0650*/  LDG.E R16, desc[UR6][R16.64] ;  /* 0x0000000610107981 */ /* 0x000f64000c1e1900 */
[C---:B------:R-:W-:Y:S02]  /*0660*/  IMAD.WIDE R22, R29.reuse, 0x4, R20 ;  /* 0x000000041d167825 */ /* 0x040fe400078e0214 */
[----:B------:R-:W5:Y:S02]  /*0670*/  LDG.E R20, desc[UR6][R20.64] ;  /* 0x0000000614147981 */ /* 0x000f64000c1e1900 */
[C---:B------:R-:W-:Y:S02]  /*0680*/  IMAD.WIDE R26, R29.reuse, 0x4, R22 ;  /* 0x000000041d1a7825 */ /* 0x040fe400078e0216 */
[----:B------:R-:W5:Y:S02]  /*0690*/  LDG.E R22, desc[UR6][R22.64] ;  /* 0x0000000616167981 */ /* 0x000f64000c1e1900 */
[----:B------:R-:W-:-:S02]  /*06a0*/  IMAD.WIDE R28, R29, 0x4, R26 ;  /* 0x000000041d1c7825 */ /* 0x000fc400078e021a */
[----:B------:R-:W5:Y:S04]  /*06b0*/  LDG.E R26, desc[UR6][R26.64] ;  /* 0x000000061a1a7981 */ /* 0x000f68000c1e1900 */
[----:B------:R-:W5:Y:S01]  /*06c0*/  LDG.E R28, desc[UR6][R28.64] ;  /* 0x000000061c1c7981 */ /* 0x000f62000c1e1900 */
[----:B------:R-:W-:Y:S01]  /*06d0*/  IADD3 R11, PT, PT, R11, 0x8, RZ ;  /* 0x000000080b0b7810 */ /* 0x000fe20007ffe0ff */
        /* <DEDUP_REMOVED lines=8> */
.L_x_148:
        /* <DEDUP_REMOVED lines=12> */
[----:B------:R-:W-:Y:S02]  /*0820*/  IMAD.WIDE R18, R19, 0x4, R14 ;  /* 0x0000000413127825 */ /* 0x000fe400078e020e */
[----:B------:R-:W4:Y:S04]  /*0830*/  LDG.E R14, desc[UR6][R14.64] ;  /* 0x000000060e0e7981 */ /* 0x000f28000c1e1900 */
[----:B------:R-:W5:Y:S01]  /*0840*/  LDG.E R18, desc[UR6][R18.64] ;  /* 0x0000000612127981 */ /* 0x000f62000c1e1900 */
[----:B------:R-:W-:Y:S01]  /*0850*/  IADD3 R11, PT, PT, R11, 0x4, RZ ;  /* 0x000000040b0b7810 */ /* 0x000fe20007ffe0ff */
[----:B--2---:R-:W-:-:S04]  /*0860*/  FADD R25, R25, R16 ;  /* 0x0000001019197221 */ /* 0x004fc80000000000 */
[----:B---3--:R-:W-:-:S04]  /*0870*/  FADD R25, R25, R12 ;  /* 0x0000000c19197221 */ /* 0x008fc80000000000 */
[----:B----4-:R-:W-:-:S04]  /*0880*/  FADD R25, R25, R14 ;  /* 0x0000000e19197221 */ /* 0x010fc80000000000 */
[----:B-----5:R-:W-:-:S07]  /*0890*/  FADD R25, R25, R18 ;  /* 0x0000001219197221 */ /* 0x020fce0000000000 */
.L_x_149:
[----:B------:R-:W-:Y:S05]  /*08a0*/  @!P1 BRA `(.L_x_147) ;  /* 0x00000000003c9947 */ /* 0x000fea0003800000 */
[----:B------:R-:W0:Y:S08]  /*08b0*/  LDC R17, c[0x0][0x394] ;  /* 0x0000e500ff117b82 */ /* 0x000e300000000800 */
[----:B------:R-:W1:Y:S01]  /*08c0*/  LDC.64 R12, c[0x0][0x380] ;  /* 0x0000e000ff0c7b82 */ /* 0x000e620000000a00 */
[----:B0-----:R-:W-:-:S04]  /*08d0*/  IMAD R11, R11, R17, R2 ;  /* 0x000000110b0b7224 */ /* 0x001fc800078e0202 */
[----:B-1----:R-:W-:-:S05]  /*08e0*/  IMAD.WIDE R12, R11, 0x4, R12 ;  /* 0x000000040b0c7825 */ /* 0x002fca00078e020c */
[----:B------:R-:W2:Y:S01]  /*08f0*/  LDG.E R14, desc[UR6][R12.64] ;  /* 0x000000060c0e7981 */ /* 0x000ea2000c1e1900 */
[----:B------:R-:W-:Y:S01]  /*0900*/  ISETP.NE.AND P0, PT, R7, 0x1, PT ;  /* 0x000000010700780c */ /* 0x000fe20003f05270 */
[----:B--2---:R-:W-:-:S12]  /*0910*/  FADD R25, R25, R14 ;  /* 0x0000000e19197221 */ /* 0x004fd80000000000 */
[----:B------:R-:W-:Y:S05]  /*0920*/  @!P0 BRA `(.L_x_147) ;  /* 0x00000000001c8947 */ /* 0x000fea0003800000 */
[----:B------:R-:W-:Y:S01]  /*0930*/  ISETP.NE.AND P0, PT, R7, 0x2, PT ;  /* 0x000000020700780c */ /* 0x000fe20003f05270 */
[----:B------:R-:W-:-:S12]  /*0940*/  IMAD.WIDE R14, R17, 0x4, R12 ;  /* 0x00000004110e7825 */ /* 0x000fd800078e020c */
[----:B------:R-:W-:Y:S02]  /*0950*/  @P0 IMAD.WIDE R12, R17, 0x4, R14 ;  /* 0x00000004110c0825 */ /* 0x000fe400078e020e */
[----:B------:R-:W2:Y:S04]  /*0960*/  LDG.E R14, desc[UR6][R14.64] ;  /* 0x000000060e0e7981 */ /* 0x000ea8000c1e1900 */
[----:B------:R-:W3:Y:S01]  /*0970*/  @P0 LDG.E R12, desc[UR6][R12.64] ;  /* 0x000000060c0c0981 */ /* 0x000ee2000c1e1900 */
[----:B--2---:R-:W-:-:S04]  /*0980*/  FADD R25, R25, R14 ;  /* 0x0000000e19197221 */ /* 0x004fc80000000000 */
[----:B---3--:R-:W-:-:S07]  /*0990*/  @P0 FADD R25, R25, R12 ;  /* 0x0000000c19190221 */ /* 0x008fce0000000000 */
.L_x_147:
        /* <DEDUP_REMOVED lines=10> */
[----:B------:R-:W-:Y:S05]  /*0a40*/  CALL.REL.NOINC `($__internal_7_$__cuda_sm3x_div_rn_noftz_f32_slowpath) ;  /* 0x0000000000747944 */ /* 0x000fea0003c00000 */
.L_x_151:
[----:B------:R-:W-:Y:S05]  /*0a50*/  BSYNC.RECONVERGENT B0 ;  /* 0x0000000000007941 */ /* 0x000fea0003800200 */
.L_x_150:
        /* <DEDUP_REMOVED lines=8> */
.L_x_144:
        /* <DEDUP_REMOVED lines=10> */
[----:B------:R-:W-:Y:S05]  /*0b80*/  CALL.REL.NOINC `($__internal_7_$__cuda_sm3x_div_rn_noftz_f32_slowpath) ;  /* 0x0000000000247944 */ /* 0x000fea0003c00000 */
[----:B------:R-:W-:-:S07]  /*0b90*/  MOV R9, R11 ;  /* 0x0000000b00097202 */ /* 0x000fce0000000f00 */
.L_x_153:
[----:B------:R-:W0:Y:S01]  /*0ba0*/  LDC.64 R6, c[0x0][0x388] ;  /* 0x0000e200ff067b82 */ /* 0x000e220000000a00 */
[----:B------:R-:W1:Y:S02]  /*0bb0*/  LDCU UR4, c[0x0][0x394] ;  /* 0x00007280ff0477ac */ /* 0x000e640008000800 */
.L_x_154:
[----:B0-----:R-:W-:Y:S01]  /*0bc0*/  IMAD.WIDE R4, R2, 0x4, R6 ;  /* 0x0000000402047825 */ /* 0x001fe200078e0206 */
[----:B------:R-:W-:-:S04]  /*0bd0*/  IADD3 R2, PT, PT, R3, R2, RZ ;  /* 0x0000000203027210 */ /* 0x000fc80007ffe0ff */
[----:B------:R2:W-:Y:S01]  /*0be0*/  STG.E desc[UR6][R4.64], R9 ;  /* 0x0000000904007986 */ /* 0x0005e2000c101906 */
[----:B-1----:R-:W-:-:S13]  /*0bf0*/  ISETP.GE.AND P0, PT, R2, UR4, PT ;  /* 0x0000000402007c0c */ /* 0x002fda000bf06270 */
[----:B--2---:R-:W-:Y:S05]  /*0c00*/  @!P0 BRA `(.L_x_154) ;  /* 0xfffffffc00ec8947 */ /* 0x004fea000383ffff */
[----:B------:R-:W-:Y:S05]  /*0c10*/  EXIT ;  /* 0x000000000000794d */ /* 0x000fea0003800000 */
        .weak           $__internal_7_$__cuda_sm3x_div_rn_noftz_f32_slowpath
        .type           $__internal_7_$__cuda_sm3x_div_rn_noftz_f32_slowpath,@function
        .size           $__internal_7_$__cuda_sm3x_div_rn_noftz_f32_slowpath,(.L_x_205 - $__internal_7_$__cuda_sm3x_div_rn_noftz_f32_slowpath)
$__internal_7_$__cuda_sm3x_div_rn_noftz_f32_slowpath:
[----:B------:R-:W-:Y:S01]  /*0c20*/  SHF.R.U32.HI R14, RZ, 0x17, R0 ;  /* 0x00000017ff0e7819 */ /* 0x000fe20000011600 */
[----:B------:R-:W-:Y:S01]  /*0c30*/  BSSY.RECONVERGENT B1, `(.L_x_155) ;  /* 0x0000063000017945 */ /* 0x000fe20003800200 */
[----:B------:R-:W-:Y:S02]  /*0c40*/  SHF.R.U32.HI R11, RZ, 0x17, R25 ;  /* 0x00000017ff0b7819 */ /* 0x000fe40000011619 */
[----:B------:R-:W-:Y:S02]  /*0c50*/  LOP3.LUT R14, R14, 0xff, RZ, 0xc0, !PT ;  /* 0x000000ff0e0e7812 */ /* 0x000fe400078ec0ff */
[----:B------:R-:W-:Y:S02]  /*0c60*/  LOP3.LUT R15, R11, 0xff, RZ, 0xc0, !PT ;  /* 0x000000ff0b0f7812 */ /* 0x000fe400078ec0ff */
[----:B------:R-:W-:Y:S02]  /*0c70*/  IADD3 R17, PT, PT, R14, -0x1, RZ ;  /* 0xffffffff0e117810 */ /* 0x000fe40007ffe0ff */
[----:B------:R-:W-:Y:S01]  /*0c80*/  MOV R16, R0 ;  /* 0x0000000000107202 */ /* 0x000fe20000000f00 */
[----:B------:R-:W-:Y:S01]  /*0c90*/  VIADD R11, R15, 0xffffffff ;  /* 0xffffffff0f0b7836 */ /* 0x000fe20000000000 */
[----:B------:R-:W-:-:S04]  /*0ca0*/  ISETP.GT.U32.AND P0, PT, R17, 0xfd, PT ;  /* 0x000000fd1100780c */ /* 0x000fc80003f04070 */
        /* <DEDUP_REMOVED lines=26> */
.L_x_156:
[----:B------:R-:W-:Y:S01]  /*0e50*/  LEA R11, R14, 0xc0800000, 0x17 ;  /* 0xc08000000e0b7811 */ /* 0x000fe200078eb8ff */
[----:B------:R-:W-:Y:S01]  /*0e60*/  BSSY.RECONVERGENT B2, `(.L_x_161) ;  /* 0x0000036000027945 */ /* 0x000fe20003800200 */
[----:B------:R-:W-:Y:S02]  /*0e70*/  IADD3 R15, PT, PT, R15, -0x7f, RZ ;  /* 0xffffff810f0f7810 */ /* 0x000fe40007ffe0ff */
[----:B------:R-:W-:-:S03]  /*0e80*/  IADD3 R17, PT, PT, -R11, R16, RZ ;  /* 0x000000100b117210 */ /* 0x000fc60007ffe1ff */
[----:B------:R-:W-:Y:S01]  /*0e90*/  IMAD R11, R15, -0x800000, R25 ;  /* 0xff8000000f0b7824 */ /* 0x000fe200078e0219 */
[----:B------:R-:W0:Y:S01]  /*0ea0*/  MUFU.RCP R16, R17 ;  /* 0x0000001100107308 */ /* 0x000e220000001000 */
[----:B------:R-:W-:-:S04]  /*0eb0*/  FADD.FTZ R18, -R17, -RZ ;  /* 0x800000ff11127221 */ /* 0x000fc80000010100 */
[----:B0-----:R-:W-:-:S04]  /*0ec0*/  FFMA R19, R16, R18, 1 ;  /* 0x3f80000010137423 */ /* 0x001fc80000000012 */
[----:B------:R-:W-:-:S04]  /*0ed0*/  FFMA R16, R16, R19, R16 ;  /* 0x0000001310107223 */ /* 0x000fc80000000010 */
[----:B------:R-:W-:-:S04]  /*0ee0*/  FFMA R19, R11, R16, RZ ;  /* 0x000000100b137223 */ /* 0x000fc800000000ff */
[----:B------:R-:W-:-:S04]  /*0ef0*/  FFMA R20, R18, R19, R11 ;  /* 0x0000001312147223 */ /* 0x000fc8000000000b */
[----:B------:R-:W-:-:S04]  /*0f00*/  FFMA R19, R16, R20, R19 ;  /* 0x0000001410137223 */ /* 0x000fc80000000013 */
[----:B------:R-:W-:Y:S01]  /*0f10*/  FFMA R20, R18, R19, R11 ;  /* 0x0000001312147223 */ /* 0x000fe2000000000b */
[----:B------:R-:W-:-:S03]  /*0f20*/  IADD3 R18, PT, PT, R15, 0x7f, -R14 ;  /* 0x0000007f0f127810 */ /* 0x000fc60007ffe80e */
[----:B------:R-:W-:Y:S02]  /*0f30*/  FFMA R11, R16, R20, R19 ;  /* 0x00000014100b7223 */ /* 0x000fe40000000013 */
[----:B------:R-:W-:-:S03]  /*0f40*/  IMAD.IADD R18, R18, 0x1, R13 ;  /* 0x0000000112127824 */ /* 0x000fc600078e020d */
        /* <DEDUP_REMOVED lines=14> */
[C---:B------:R-:W-:Y:S02]  /*1030*/  IADD3 R15, PT, PT, R17.reuse, 0x20, RZ ;  /* 0x00000020110f7810 */ /* 0x040fe40007ffe0ff */
[----:B------:R-:W-:Y:S02]  /*1040*/  ISETP.NE.AND P2, PT, R17, RZ, PT ;  /* 0x000000ff1100720c */ /* 0x000fe40003f45270 */
[----:B------:R-:W-:Y:S01]  /*1050*/  LOP3.LUT R14, R13, 0x7fffff, RZ, 0xc0, !PT ;  /* 0x007fffff0d0e7812 */ /* 0x000fe200078ec0ff */
[CCC-:B------:R-:W-:Y:S01]  /*1060*/  FFMA.RP R13, R16.reuse, R20.reuse, R19.reuse ;  /* 0x00000014100d7223 */ /* 0x1c0fe20000008013 */
[----:B------:R-:W-:Y:S01]  /*1070*/  FFMA.RM R16, R16, R20, R19 ;  /* 0x0000001410107223 */ /* 0x000fe20000004013 */
[----:B------:R-:W-:Y:S02]  /*1080*/  ISETP.NE.AND P1, PT, R17, RZ, PT ;  /* 0x000000ff1100720c */ /* 0x000fe40003f25270 */
        /* <DEDUP_REMOVED lines=15> */
.L_x_163:
[----:B------:R-:W-:-:S04]  /*1180*/  LOP3.LUT R11, R11, 0x80000000, RZ, 0xc0, !PT ;  /* 0x800000000b0b7812 */ /* 0x000fc800078ec0ff */
[----:B------:R-:W-:Y:S01]  /*1190*/  LOP3.LUT R11, R11, 0x7f800000, RZ, 0xfc, !PT ;  /* 0x7f8000000b0b7812 */ /* 0x000fe200078efcff */
[----:B------:R-:W-:Y:S06]  /*11a0*/  BRA `(.L_x_164) ;  /* 0x0000000000047947 */ /* 0x000fec0003800000 */
.L_x_162:
[----:B------:R-:W-:-:S07]  /*11b0*/  LEA R11, R18, R11, 0x17 ;  /* 0x0000000b120b7211 */ /* 0x000fce00078eb8ff */
.L_x_164:
[----:B------:R-:W-:Y:S05]  /*11c0*/  BSYNC.RECONVERGENT B2 ;  /* 0x0000000000027941 */ /* 0x000fea0003800200 */
.L_x_161:
[----:B------:R-:W-:Y:S05]  /*11d0*/  BRA `(.L_x_165) ;  /* 0x0000000000207947 */ /* 0x000fea0003800000 */
.L_x_160:
[----:B------:R-:W-:-:S04]  /*11e0*/  LOP3.LUT R11, R16, 0x80000000, R25, 0x48, !PT ;  /* 0x80000000100b7812 */ /* 0x000fc800078e4819 */
[----:B------:R-:W-:Y:S01]  /*11f0*/  LOP3.LUT R11, R11, 0x7f800000, RZ, 0xfc, !PT ;  /* 0x7f8000000b0b7812 */ /* 0x000fe200078efcff */
[----:B------:R-:W-:Y:S06]  /*1200*/  BRA `(.L_x_165) ;  /* 0x0000000000147947 */ /* 0x000fec0003800000 */
.L_x_159:
[----:B------:R-:W-:Y:S01]  /*1210*/  LOP3.LUT R11, R16, 0x80000000, R25, 0x48, !PT ;  /* 0x80000000100b7812 */ /* 0x000fe200078e4819 */
[----:B------:R-:W-:Y:S06]  /*1220*/  BRA `(.L_x_165) ;  /* 0x00000000000c7947 */ /* 0x000fec0003800000 */
.L_x_158:
[----:B------:R-:W0:Y:S01]  /*1230*/  MUFU.RSQ R11, -QNAN ;  /* 0xffc00000000b7908 */ /* 0x000e220000001400 */
[----:B------:R-:W-:Y:S05]  /*1240*/  BRA `(.L_x_165) ;  /* 0x0000000000047947 */ /* 0x000fea0003800000 */
.L_x_157:
[----:B------:R-:W-:-:S07]  /*1250*/  FADD.FTZ R11, R25, R0 ;  /* 0x00000000190b7221 */ /* 0x000fce0000010000 */
.L_x_165:
[----:B------:R-:W-:Y:S05]  /*1260*/  BSYNC.RECONVERGENT B1 ;  /* 0x0000000000017941 */ /* 0x000fea0003800200 */
.L_x_155:
[----:B------:R-:W-:-:S04]  /*1270*/  HFMA2 R13, -RZ, RZ, 0, 0 ;  /* 0x00000000ff0d7431 */ /* 0x000fc800000001ff */
[----:B0-----:R-:W-:Y:S05]  /*1280*/  RET.REL.NODEC R12 `(mean_full) ;  /* 0xffffffec0c5c7950 */ /* 0x001fea0003c3ffff */
.L_x_166:
        /* <DEDUP_REMOVED lines=15> */
.L_x_205:


//--------------------- .text.mean_cov            --------------------------
	.section	.text.mean_cov,"ax",@progbits
	.align	128
        .global         mean_cov
        .type           mean_cov,@function
        .size           mean_cov,(.L_x_206 - mean_cov)
        .other          mean_cov,@"STO_CUDA_ENTRY STV_DEFAULT"
mean_cov:
.text.mean_cov:
        /* <DEDUP_REMOVED lines=8> */
[----:B------:R-:W0:Y:S01]  /*0080*/  LDC.64 R6, c[0x0][0x398] ;  /* 0x0000e600ff067b82 */ /* 0x000e220000000a00 */
[----:B------:R-:W1:Y:S01]  /*0090*/  LDCU UR5, c[0x0][0x390] ;  /* 0x00007200ff0577ac */ /* 0x000e620008000800 */
[----:B------:R-:W2:Y:S01]  /*00a0*/  LDCU UR4, c[0x0][0x370] ;  /* 0x00006e00ff0477ac */ /* 0x000ea20008000800 */
[----:B------:R-:W3:Y:S01]  /*00b0*/  LDCU.64 UR6, c[0x0][0x358] ;  /* 0x00006b00ff0677ac */ /* 0x000ee20008000a00 */
[----:B-1----:R-:W-:Y:S01]  /*00c0*/  UISETP.GE.AND UP0, UPT, UR5, 0x1, UPT ;  /* 0x000000010500788c */ /* 0x002fe2000bf06270 */
[----:B--2---:R-:W-:Y:S02]  /*00d0*/  IMAD R5, R5, UR4, RZ ;  /* 0x0000000405057c24 */ /* 0x004fe4000f8e02ff */
[----:B0-----:R-:W-:-:S04]  /*00e0*/  IMAD R0, R6, UR5, RZ ;  /* 0x0000000506007c24 */ /* 0x001fc8000f8e02ff */
[----:B------:R-:W-:-:S05]  /*00f0*/  IMAD R0, R0, R7, RZ ;  /* 0x0000000700007224 */ /* 0x000fca00078e02ff */
[----:B------:R-:W-:Y:S01]  /*0100*/  I2FP.F32.S32 R0, R0 ;  /* 0x0000000000007245 */ /* 0x000fe20000201400 */
[----:B---3--:R-:W-:Y:S06]  /*0110*/  BRA.U !UP0, `(.L_x_167) ;  /* 0x0000000908e87547 */ /* 0x008fec000b800000 */
[----:B------:R-:W-:-:S13]  /*0120*/  ISETP.GE.AND P0, PT, R6, 0x1, PT ;  /* 0x000000010600780c */ /* 0x000fda0003f06270 */
[----:B------:R-:W-:Y:S05]  /*0130*/  @!P0 BRA `(.L_x_168) ;  /* 0x0000000800948947 */ /* 0x000fea0003800000 */
[----:B------:R-:W-:-:S13]  /*0140*/  ISETP.GE.AND P0, PT, R7, 0x1, PT ;  /* 0x000000010700780c */ /* 0x000fda0003f06270 */
[----:B------:R-:W-:Y:S05]  /*0150*/  @!P0 BRA `(.L_x_169) ;  /* 0x0000000800408947 */ /* 0x000fea0003800000 */
[----:B------:R-:W0:Y:S01]  /*0160*/  LDCU.64 UR4, c[0x0][0x380] ;  /* 0x00007000ff0477ac */ /* 0x000e220008000a00 */
[C---:B------:R-:W-:Y:S02]  /*0170*/  LOP3.LUT R12, R7.reuse, 0x7, RZ, 0xc0, !PT ;  /* 0x00000007070c7812 */ /* 0x040fe400078ec0ff */
[C---:B------:R-:W-:Y:S02]  /*0180*/  LOP3.LUT R10, R7.reuse, 0xf, RZ, 0xc0, !PT ;  /* 0x0000000f070a7812 */ /* 0x040fe400078ec0ff */
[C---:B------:R-:W-:Y:S01]  /*0190*/  LOP3.LUT R4, R7.reuse, 0x7ffffff0, RZ, 0xc0, !PT ;  /* 0x7ffffff007047812 */ /* 0x040fe200078ec0ff */
[----:B------:R-:W-:Y:S01]  /*01a0*/  VIADD R16, R12, 0xffffffff ;  /* 0xffffffff0c107836 */ /* 0x000fe20000000000 */
[----:B------:R-:W-:Y:S02]  /*01b0*/  LOP3.LUT R6, R7, 0x3, RZ, 0xc0, !PT ;  /* 0x0000000307067812 */ /* 0x000fe400078ec0ff */
[----:B------:R-:W-:Y:S02]  /*01c0*/  IADD3 R13, PT, PT, R10, -0x1, RZ ;  /* 0xffffffff0a0d7810 */ /* 0x000fe40007ffe0ff */
[----:B------:R-:W-:Y:S01]  /*01d0*/  IADD3 R7, PT, PT, -R4, RZ, RZ ;  /* 0x000000ff04077210 */ /* 0x000fe20007ffe1ff */
[----:B0-----:R-:W-:-:S04]  /*01e0*/  UIADD3 UR4, UP0, UPT, UR4, 0x20, URZ ;  /* 0x0000002004047890 */ /* 0x001fc8000ff1e0ff */
[----:B------:R-:W-:-:S12]  /*01f0*/  UIADD3.X UR5, UPT, UPT, URZ, UR5, URZ, UP0, !UPT ;  /* 0x00000005ff057290 */ /* 0x000fd800087fe4ff */
.L_x_179:
[----:B------:R-:W-:Y:S01]  /*0200*/  HFMA2 R9, -RZ, RZ, 0, 0 ;  /* 0x00000000ff097431 */ /* 0x000fe200000001ff */
[----:B------:R-:W-:Y:S01]  /*0210*/  ISETP.GE.U32.AND P0, PT, R13, 0x7, PT ;  /* 0x000000070d00780c */ /* 0x000fe20003f06070 */
[----:B------:R-:W-:Y:S01]  /*0220*/  IMAD.MOV.U32 R3, RZ, RZ, RZ ;  /* 0x000000ffff037224 */ /* 0x000fe200078e00ff */
[----:B------:R-:W-:-:S13]  /*0230*/  ISETP.GE.U32.AND P1, PT, R16, 0x3, PT ;  /* 0x000000031000780c */ /* 0x000fda0003f26070 */
.L_x_176:
[----:B------:R-:W0:Y:S01]  /*0240*/  LDCU.64 UR8, c[0x0][0x390] ;  /* 0x00007200ff0877ac */ /* 0x000e220008000a00 */
[----:B------:R-:W-:Y:S01]  /*0250*/  MOV R11, RZ ;  /* 0x000000ff000b7202 */ /* 0x000fe20000000f00 */
[C---:B0-----:R-:W-:Y:S02]  /*0260*/  IMAD R8, R9.reuse, UR9, R2 ;  /* 0x0000000909087c24 */ /* 0x041fe4000f8e0202 */
[----:B------:R-:W-:-:S05]  /*0270*/  VIADD R9, R9, 0x1 ;  /* 0x0000000109097836 */ /* 0x000fca0000000000 */
[----:B------:R-:W-:-:S13]  /*0280*/  ISETP.NE.AND P2, PT, R9, UR8, PT ;  /* 0x0000000809007c0c */ /* 0x000fda000bf45270 */
.L_x_175:
[----:B------:R-:W0:Y:S01]  /*0290*/  LDCU.64 UR8, c[0x0][0x398] ;  /* 0x00007300ff0877ac */ /* 0x000e220008000a00 */
[----:B------:R-:W-:Y:S01]  /*02a0*/  MOV R18, RZ ;  /* 0x000000ff00127202 */ /* 0x000fe20000000f00 */
[----:B0-----:R-:W-:Y:S01]  /*02b0*/  UISETP.GE.U32.AND UP0, UPT, UR9, 0x10, UPT ;  /* 0x000000100900788c */ /* 0x001fe2000bf06070 */
[----:B------:R-:W-:Y:S02]  /*02c0*/  IMAD R17, R8, UR8, R11 ;  /* 0x0000000808117c24 */ /* 0x000fe4000f8e020b */
[----:B------:R-:W-:Y:S02]  /*02d0*/  VIADD R11, R11, 0x1 ;  /* 0x000000010b0b7836 */ /* 0x000fe40000000000 */
[----:B------:R-:W-:-:S03]  /*02e0*/  IMAD R17, R17, UR9, RZ ;  /* 0x0000000911117c24 */ /* 0x000fc6000f8e02ff */
[----:B------:R-:W-:Y:S01]  /*02f0*/  ISETP.NE.AND P3, PT, R11, UR8, PT ;  /* 0x000000080b007c0c */ /* 0x000fe2000bf65270 */
[----:B------:R-:W-:-:S12]  /*0300*/  BRA.U !UP0, `(.L_x_170) ;  /* 0x0000000108a87547 */ /* 0x000fd8000b800000 */
[----:B------:R-:W-:Y:S01]  /*0310*/  IMAD.MOV.U32 R19, RZ, RZ, R17 ;  /* 0x000000ffff137224 */ /* 0x000fe200078e0011 */
[----:B------:R-:W-:-:S07]  /*0320*/  MOV R18, R7 ;  /* 0x0000000700127202 */ /* 0x000fce0000000f00 */
.L_x_171:
[----:B------:R-:W-:Y:S01]  /*0330*/  MOV R15, UR5 ;  /* 0x00000005000f7c02 */ /* 0x000fe20008000f00 */
[----:B------:R-:W-:-:S04]  /*0340*/  IMAD.U32 R14, RZ, RZ, UR4 ;  /* 0x00000004ff0e7e24 */ /* 0x000fc8000f8e00ff */
[----:B------:R-:W-:-:S05]  /*0350*/  IMAD.WIDE R14, R19, 0x4, R14 ;  /* 0x00000004130e7825 */ /* 0x000fca00078e020e */
[----:B------:R-:W2:Y:S04]  /*0360*/  LDG.E R26, desc[UR6][R14.64+-0x20] ;  /* 0xffffe0060e1a7981 */ /* 0x000ea8000c1e1900 */
[----:B------:R-:W3:Y:S04]  /*0370*/  LDG.E R27, desc[UR6][R14.64+-0x1c] ;  /* 0xffffe4060e1b7981 */ /* 0x000ee8000c1e1900 */
[----:B------:R-:W4:Y:S04]  /*0380*/  LDG.E R22, desc[UR6][R14.64+-0x18] ;  /* 0xffffe8060e167981 */ /* 0x000f28000c1e1900 */
[----:B------:R-:W5:Y:S04]  /*0390*/  LDG.E R23, desc[UR6][R14.64+-0x14] ;  /* 0xffffec060e177981 */ /* 0x000f68000c1e1900 */
[----:B------:R-:W5:Y:S04]  /*03a0*/  LDG.E R25, desc[UR6][R14.64+-0x10] ;  /* 0xfffff0060e197981 */ /* 0x000f68000c1e1900 */
[----:B------:R-:W5:Y:S04]  /*03b0*/  LDG.E R24, desc[UR6][R14.64+-0xc] ;  /* 0xfffff4060e187981 */ /* 0x000f68000c1e1900 */
[----:B------:R-:W5:Y:S04]  /*03c0*/  LDG.E R20, desc[UR6][R14.64+-0x8] ;  /* 0xfffff8060e147981 */ /* 0x000f68000c1e1900 */
[----:B------:R-:W5:Y:S01]  /*03d0*/  LDG.E R21, desc[UR6][R14.64+-0x4] ;  /* 0xfffffc060e157981 */ /* 0x000f62000c1e1900 */
[----:B--2---:R-:W-:-:S03]  /*03e0*/  FADD R26, R26, R3 ;  /* 0x000000031a1a7221 */ /* 0x004fc60000000000 */
[----:B------:R-:W2:Y:S01]  /*03f0*/  LDG.E R3, desc[UR6][R14.64] ;  /* 0x000000060e037981 */ /* 0x000ea2000c1e1900 */
[----:B---3--:R-:W-:-:S04]  /*0400*/  FADD R27, R26, R27 ;  /* 0x0000001b1a1b7221 */ /* 0x008fc80000000000 */
[----:B----4-:R-:W-:Y:S02]  /*0410*/  FADD R26, R27, R22 ;  /* 0x000000161b1a7221 */ /* 0x010fe40000000000 */
[----:B------:R-:W3:Y:S02]  /*0420*/  LDG.E R22, desc[UR6][R14.64+0x4] ;  /* 0x000004060e167981 */ /* 0x000ee4000c1e1900 */
[----:B-----5:R-:W-:Y:S02]  /*0430*/  FADD R26, R26, R23 ;  /* 0x000000171a1a7221 */ /* 0x020fe40000000000 */
[----:B------:R-:W4:Y:S02]  /*0440*/  LDG.E R23, desc[UR6][R14.64+0x8] ;  /* 0x000008060e177981 */ /* 0x000f24000c1e1900 */
[----:B------:R-:W-:Y:S02]  /*0450*/  FADD R27, R26, R25 ;  /* 0x000000191a1b7221 */ /* 0x000fe40000000000 */
[----:B------:R-:W5:Y:S02]  /*0460*/  LDG.E R25, desc[UR6][R14.64+0xc] ;  /* 0x00000c060e197981 */ /* 0x000f64000c1e1900 */
[----:B------:R-:W-:-:S02]  /*0470*/  FADD R27, R27, R24 ;  /* 0x000000181b1b7221 */ /* 0x000fc40000000000 */
[----:B------:R-:W5:Y:S02]  /*0480*/  LDG.E R24, desc[UR6][R14.64+0x10] ;  /* 0x000010060e187981 */ /* 0x000f64000c1e1900 */
[----:B------:R-:W-:Y:S02]  /*0490*/  FADD R26, R27, R20 ;  /* 0x000000141b1a7221 */ /* 0x000fe40000000000 */
[----:B------:R-:W5:Y:S02]  /*04a0*/  LDG.E R20, desc[UR6][R14.64+0x14] ;  /* 0x000014060e147981 */ /* 0x000f64000c1e1900 */
[----:B------:R-:W-:Y:S02]  /*04b0*/  FADD R28, R26, R21 ;  /* 0x000000151a1c7221 */ /* 0x000fe40000000000 */
[----:B------:R-:W5:Y:S04]  /*04c0*/  LDG.E R21, desc[UR6][R14.64+0x18] ;  /* 0x000018060e157981 */ /* 0x000f68000c1e1900 */
[----:B------:R-:W5:Y:S01]  /*04d0*/  LDG.E R26, desc[UR6][R14.64+0x1c] ;  /* 0x00001c060e1a7981 */ /* 0x000f62000c1e1900 */
[----:B------:R-:W-:-:S05]  /*04e0*/  VIADD R18, R18, 0x10 ;  /* 0x0000001012127836 */ /* 0x000fca0000000000 */
[----:B------:R-:W-:Y:S02]  /*04f0*/  ISETP.NE.AND P4, PT, R18, RZ, PT ;  /* 0x000000ff1200720c */ /* 0x000fe40003f85270 */
        /* <DEDUP_REMOVED lines=8> */
[----:B------:R-:W-:Y:S01]  /*0580*/  FADD R3, R21, R26 ;  /* 0x0000001a15037221 */ /* 0x000fe20000000000 */
[----:B------:R-:W-:Y:S06]  /*0590*/  @P4 BRA `(.L_x_171) ;  /* 0xfffffffc00644947 */ /* 0x000fec000383ffff */
[----:B------:R-:W-:-:S07]  /*05a0*/  IMAD.MOV.U32 R18, RZ, RZ, R4 ;  /* 0x000000ffff127224 */ /* 0x000fce00078e0004 */
.L_x_170:
[----:B------:R-:W-:-:S13]  /*05b0*/  ISETP.NE.AND P4, PT, R10, RZ, PT ;  /* 0x000000ff0a00720c */ /* 0x000fda0003f85270 */
[----:B------:R-:W-:Y:S05]  /*05c0*/  @!P4 BRA `(.L_x_172) ;  /* 0x0000000000c8c947 */ /* 0x000fea0003800000 */
[----:B------:R-:W-:Y:S01]  /*05d0*/  ISETP.NE.AND P4, PT, R12, RZ, PT ;  /* 0x000000ff0c00720c */ /* 0x000fe20003f85270 */
[----:B------:R-:W-:-:S12]  /*05e0*/  @!P0 BRA `(.L_x_173) ;  /* 0x0000000000508947 */ /* 0x000fd80003800000 */
[----:B------:R-:W0:Y:S01]  /*05f0*/  LDC.64 R14, c[0x0][0x380] ;  /* 0x0000e000ff0e7b82 */ /* 0x000e220000000a00 */
[----:B------:R-:W-:-:S05]  /*0600*/  IADD3 R19, PT, PT, R17, R18, RZ ;  /* 0x0000001211137210 */ /* 0x000fca0007ffe0ff */
[----:B0-----:R-:W-:-:S05]  /*0610*/  IMAD.WIDE R14, R19, 0x4, R14 ;  /* 0x00000004130e7825 */ /* 0x001fca00078e020e */
        /* <DEDUP_REMOVED lines=8> */
[----:B------:R-:W-:-:S02]  /*06a0*/  VIADD R18, R18, 0x8 ;  /* 0x0000000812127836 */ /* 0x000fc40000000000 */
        /* <DEDUP_REMOVED lines=8> */
.L_x_173:
        /* <DEDUP_REMOVED lines=9> */
[----:B------:R-:W5:Y:S01]  /*07c0*/  LDG.E R24, desc[UR6][R14.64+0xc] ;  /* 0x00000c060e187981 */ /* 0x000f62000c1e1900 */
[----:B------:R-:W-:-:S02]  /*07d0*/  VIADD R18, R18, 0x4 ;  /* 0x0000000412127836 */ /* 0x000fc40000000000 */
[----:B--2---:R-:W-:-:S04]  /*07e0*/  FADD R20, R3, R20 ;  /* 0x0000001403147221 */ /* 0x004fc80000000000 */
[----:B---3--:R-:W-:-:S04]  /*07f0*/  FADD R19, R20, R19 ;  /* 0x0000001314137221 */ /* 0x008fc80000000000 */
[----:B----4-:R-:W-:-:S04]  /*0800*/  FADD R19, R19, R22 ;  /* 0x0000001613137221 */ /* 0x010fc80000000000 */
[----:B-----5:R-:W-:-:S07]  /*0810*/  FADD R3, R19, R24 ;  /* 0x0000001813037221 */ /* 0x020fce0000000000 */
.L_x_174:
[----:B------:R-:W-:Y:S05]  /*0820*/  @!P4 BRA `(.L_x_172) ;  /* 0x000000000030c947 */ /* 0x000fea0003800000 */
[----:B------:R-:W0:Y:S01]  /*0830*/  LDC.64 R14, c[0x0][0x380] ;  /* 0x0000e000ff0e7b82 */ /* 0x000e220000000a00 */
[----:B------:R-:W-:-:S05]  /*0840*/  IADD3 R17, PT, PT, R17, R18, RZ ;  /* 0x0000001211117210 */ /* 0x000fca0007ffe0ff */
[----:B0-----:R-:W-:-:S05]  /*0850*/  IMAD.WIDE R14, R17, 0x4, R14 ;  /* 0x00000004110e7825 */ /* 0x001fca00078e020e */
[----:B------:R-:W2:Y:S01]  /*0860*/  LDG.E R18, desc[UR6][R14.64] ;  /* 0x000000060e127981 */ /* 0x000ea2000c1e1900 */
[----:B------:R-:W-:Y:S01]  /*0870*/  ISETP.NE.AND P4, PT, R6, 0x1, PT ;  /* 0x000000010600780c */ /* 0x000fe20003f85270 */
[----:B--2---:R-:W-:-:S12]  /*0880*/  FADD R3, R3, R18 ;  /* 0x0000001203037221 */ /* 0x004fd80000000000 */
[----:B------:R-:W-:Y:S05]  /*0890*/  @!P4 BRA `(.L_x_172) ;  /* 0x000000000014c947 */ /* 0x000fea0003800000 */
[----:B------:R-:W-:Y:S01]  /*08a0*/  ISETP.NE.AND P4, PT, R6, 0x2, PT ;  /* 0x000000020600780c */ /* 0x000fe20003f85270 */
[----:B------:R-:W2:-:S12]  /*08b0*/  LDG.E R18, desc[UR6][R14.64+0x4] ;  /* 0x000004060e127981 */ /* 0x000e98000c1e1900 */
[----:B------:R-:W3:Y:S01]  /*08c0*/  @P4 LDG.E R20, desc[UR6][R14.64+0x8] ;  /* 0x000008060e144981 */ /* 0x000ee2000c1e1900 */
[----:B--2---:R-:W-:-:S04]  /*08d0*/  FADD R3, R3, R18 ;  /* 0x0000001203037221 */ /* 0x004fc80000000000 */
[----:B---3--:R-:W-:-:S07]  /*08e0*/  @P4 FADD R3, R3, R20 ;  /* 0x0000001403034221 */ /* 0x008fce0000000000 */
.L_x_172:
        /* <DEDUP_REMOVED lines=12> */
[----:B------:R-:W-:Y:S05]  /*09b0*/  CALL.REL.NOINC `($__internal_8_$__cuda_sm3x_div_rn_noftz_f32_slowpath) ;  /* 0x00000004000c7944 */ /* 0x000fea0003c00000 */
[----:B------:R-:W-:-:S07]  /*09c0*/  IMAD.MOV.U32 R11, RZ, RZ, R3 ;  /* 0x000000ffff0b7224 */ /* 0x000fce00078e0003 */
.L_x_178:
[----:B------:R-:W-:Y:S05]  /*09d0*/  BSYNC.RECONVERGENT B0 ;  /* 0x0000000000007941 */ /* 0x000fea0003800200 */
.L_x_177:
        /* <DEDUP_REMOVED lines=8> */
.L_x_169:
        /* <DEDUP_REMOVED lines=8> */
[----:B------:R-:W-:Y:S01]  /*0ae0*/  IMAD.MOV.U32 R3, RZ, RZ, RZ ;  /* 0x000000ffff037224 */ /* 0x000fe200078e00ff */
[----:B------:R-:W-:-:S07]  /*0af0*/  MOV R8, 0xb10 ;  /* 0x00000b1000087802 */ /* 0x000fce0000000f00 */
[----:B------:R-:W-:Y:S05]  /*0b00*/  CALL.REL.NOINC `($__internal_8_$__cuda_sm3x_div_rn_noftz_f32_slowpath) ;  /* 0x0000000000b87944 */ /* 0x000fea0003c00000 */
.L_x_180:
[----:B------:R-:W0:Y:S01]  /*0b10*/  LDC.64 R8, c[0x0][0x388] ;  /* 0x0000e200ff087b82 */ /* 0x000e220000000a00 */
[----:B------:R-:W1:Y:S02]  /*0b20*/  LDCU UR4, c[0x0][0x394] ;  /* 0x00007280ff0477ac */ /* 0x000e640008000800 */
.L_x_181:
[----:B0-----:R-:W-:Y:S01]  /*0b30*/  IMAD.WIDE R6, R2, 0x4, R8 ;  /* 0x0000000402067825 */ /* 0x001fe200078e0208 */
[----:B------:R-:W-:-:S04]  /*0b40*/  IADD3 R2, PT, PT, R5, R2, RZ ;  /* 0x0000000205027210 */ /* 0x000fc80007ffe0ff */
[----:B------:R2:W-:Y:S01]  /*0b50*/  STG.E desc[UR6][R6.64], R3 ;  /* 0x0000000306007986 */ /* 0x0005e2000c101906 */
[----:B-1----:R-:W-:-:S13]  /*0b60*/  ISETP.GE.AND P0, PT, R2, UR4, PT ;  /* 0x0000000402007c0c */ /* 0x002fda000bf06270 */
[----:B--2---:R-:W-:Y:S05]  /*0b70*/  @!P0 BRA `(.L_x_181) ;  /* 0xfffffffc00ec8947 */ /* 0x004fea000383ffff */
[----:B------:R-:W-:Y:S05]  /*0b80*/  EXIT ;  /* 0x000000000000794d */ /* 0x000fea0003800000 */
.L_x_168:
        /* <DEDUP_REMOVED lines=11> */
.L_x_182:
[----:B------:R-:W0:Y:S01]  /*0c40*/  LDC.64 R6, c[0x0][0x388] ;  /* 0x0000e200ff067b82 */ /* 0x000e220000000a00 */
[----:B------:R-:W1:Y:S02]  /*0c50*/  LDCU UR4, c[0x0][0x394] ;  /* 0x00007280ff0477ac */ /* 0x000e640008000800 */
.L_x_183:
[----:B0-----:R-:W-:Y:S01]  /*0c60*/  IMAD.WIDE R8, R2, 0x4, R6 ;  /* 0x0000000402087825 */ /* 0x001fe200078e0206 */
[----:B------:R-:W-:-:S04]  /*0c70*/  IADD3 R2, PT, PT, R5, R2, RZ ;  /* 0x0000000205027210 */ /* 0x000fc80007ffe0ff */
[----:B------:R2:W-:Y:S01]  /*0c80*/  STG.E desc[UR6][R8.64], R3 ;  /* 0x0000000308007986 */ /* 0x0005e2000c101906 */
[----:B-1----:R-:W-:-:S13]  /*0c90*/  ISETP.GE.AND P0, PT, R2, UR4, PT ;  /* 0x0000000402007c0c */ /* 0x002fda000bf06270 */
[----:B--2---:R-:W-:Y:S05]  /*0ca0*/  @!P0 BRA `(.L_x_183) ;  /* 0xfffffffc00ec8947 */ /* 0x004fea000383ffff */
[----:B------:R-:W-:Y:S05]  /*0cb0*/  EXIT ;  /* 0x000000000000794d */ /* 0x000fea0003800000 */
.L_x_167:
        /* <DEDUP_REMOVED lines=10> */
[----:B------:R-:W-:Y:S05]  /*0d60*/  CALL.REL.NOINC `($__internal_8_$__cuda_sm3x_div_rn_noftz_f32_slowpath) ;  /* 0x0000000000207944 */ /* 0x000fea0003c00000 */
.L_x_184:
[----:B------:R-:W0:Y:S01]  /*0d70*/  LDC.64 R6, c[0x0][0x388] ;  /* 0x0000e200ff067b82 */ /* 0x000e220000000a00 */
[----:B------:R-:W1:Y:S02]  /*0d80*/  LDCU UR4, c[0x0][0x394] ;  /* 0x00007280ff0477ac */ /* 0x000e640008000800 */
.L_x_185:
[----:B0-----:R-:W-:-:S04]  /*0d90*/  IMAD.WIDE R8, R2, 0x4, R6 ;  /* 0x0000000402087825 */ /* 0x001fc800078e0206 */
[----:B------:R-:W-:Y:S01]  /*0da0*/  IMAD.IADD R2, R5, 0x1, R2 ;  /* 0x0000000105027824 */ /* 0x000fe200078e0202 */
[----:B------:R2:W-:Y:S04]  /*0db0*/  STG.E desc[UR6][R8.64], R3 ;  /* 0x0000000308007986 */ /* 0x0005e8000c101906 */
[----:B-1----:R-:W-:-:S13]  /*0dc0*/  ISETP.GE.AND P0, PT, R2, UR4, PT ;  /* 0x0000000402007c0c */ /* 0x002fda000bf06270 */
[----:B--2---:R-:W-:Y:S05]  /*0dd0*/  @!P0 BRA `(.L_x_185) ;  /* 0xfffffffc00ec8947 */ /* 0x004fea000383ffff */
[----:B------:R-:W-:Y:S05]  /*0de0*/  EXIT ;  /* 0x000000000000794d */ /* 0x000fea0003800000 */
        .weak           $__internal_8_$__cuda_sm3x_div_rn_noftz_f32_slowpath
        .type           $__internal_8_$__cuda_sm3x_div_rn_noftz_f32_slowpath,@function
        .size           $__internal_8_$__cuda_sm3x_div_rn_noftz_f32_slowpath,(.L_x_206 - $__internal_8_$__cuda_sm3x_div_rn_noftz_f32_slowpath)
$__internal_8_$__cuda_sm3x_div_rn_noftz_f32_slowpath:
[--C-:B------:R-:W-:Y:S01]  /*0df0*/  SHF.R.U32.HI R11, RZ, 0x17, R0.reuse ;  /* 0x00000017ff0b7819 */ /* 0x100fe20000011600 */
[----:B------:R-:W-:Y:S01]  /*0e00*/  BSSY.RECONVERGENT B1, `(.L_x_186) ;  /* 0x0000063000017945 */ /* 0x000fe20003800200 */
[----:B------:R-:W-:Y:S01]  /*0e10*/  SHF.R.U32.HI R9, RZ, 0x17, R3 ;  /* 0x00000017ff097819 */ /* 0x000fe20000011603 */
[----:B------:R-:W-:Y:S01]  /*0e20*/  IMAD.MOV.U32 R14, RZ, RZ, R0 ;  /* 0x000000ffff0e7224 */ /* 0x000fe200078e0000 */
[----:B------:R-:W-:Y:S02]  /*0e30*/  LOP3.LUT R11, R11, 0xff, RZ, 0xc0, !PT ;  /* 0x000000ff0b0b7812 */ /* 0x000fe400078ec0ff */
[----:B------:R-:W-:Y:S02]  /*0e40*/  LOP3.LUT R18, R9, 0xff, RZ, 0xc0, !PT ;  /* 0x000000ff09127812 */ /* 0x000fe400078ec0ff */
[----:B------:R-:W-:Y:S02]  /*0e50*/  IADD3 R17, PT, PT, R11, -0x1, RZ ;  /* 0xffffffff0b117810 */ /* 0x000fe40007ffe0ff */
[----:B------:R-:W-:-:S02]  /*0e60*/  IADD3 R15, PT, PT, R18, -0x1, RZ ;  /* 0xffffffff120f7810 */ /* 0x000fc40007ffe0ff */
        /* <DEDUP_REMOVED lines=27> */
.L_x_187:
[----:B------:R-:W-:Y:S01]  /*1020*/  LEA R15, R11, 0xc0800000, 0x17 ;  /* 0xc08000000b0f7811 */ /* 0x000fe200078eb8ff */
[----:B------:R-:W-:Y:S01]  /*1030*/  VIADD R18, R18, 0xffffff81 ;  /* 0xffffff8112127836 */ /* 0x000fe20000000000 */
[----:B------:R-:W-:Y:S02]  /*1040*/  BSSY.RECONVERGENT B2, `(.L_x_192) ;  /* 0x0000035000027945 */ /* 0x000fe40003800200 */
[----:B------:R-:W-:Y:S01]  /*1050*/  IADD3 R15, PT, PT, -R15, R14, RZ ;  /* 0x0000000e0f0f7210 */ /* 0x000fe20007ffe1ff */
[C---:B------:R-:W-:Y:S01]  /*1060*/  IMAD R3, R18.reuse, -0x800000, R3 ;  /* 0xff80000012037824 */ /* 0x040fe200078e0203 */
[----:B------:R-:W-:Y:S02]  /*1070*/  IADD3 R18, PT, PT, R18, 0x7f, -R11 ;  /* 0x0000007f12127810 */ /* 0x000fe40007ffe80b */
[----:B------:R-:W0:Y:S01]  /*1080*/  MUFU.RCP R14, R15 ;  /* 0x0000000f000e7308 */ /* 0x000e220000001000 */
[----:B------:R-:W-:Y:S01]  /*1090*/  FADD.FTZ R20, -R15, -RZ ;  /* 0x800000ff0f147221 */ /* 0x000fe20000010100 */
[----:B------:R-:W-:-:S03]  /*10a0*/  IADD3 R18, PT, PT, R18, R9, RZ ;  /* 0x0000000912127210 */ /* 0x000fc60007ffe0ff */
        /* <DEDUP_REMOVED lines=38> */
[----:B------:R-:W-:-:S05]  /*1310*/  LOP3.LUT R9, R9, R14, RZ, 0xc0, !PT ;  /* 0x0000000e09097212 */ /* 0x000fca00078ec0ff */
[----:B------:R-:W-:-:S05]  /*1320*/  IMAD.IADD R18, R18, 0x1, R9 ;  /* 0x0000000112127824 */ /* 0x000fca00078e0209 */
[----:B------:R-:W-:Y:S01]  /*1330*/  LOP3.LUT R3, R18, R3, RZ, 0xfc, !PT ;  /* 0x0000000312037212 */ /* 0x000fe200078efcff */
[----:B------:R-:W-:Y:S06]  /*1340*/  BRA `(.L_x_195) ;  /* 0x0000000000107947 */ /* 0x000fec0003800000 */
.L_x_194:
[----:B------:R-:W-:-:S04]  /*1350*/  LOP3.LUT R3, R3, 0x80000000, RZ, 0xc0, !PT ;  /* 0x8000000003037812 */ /* 0x000fc800078ec0ff */
[----:B------:R-:W-:Y:S01]  /*1360*/  LOP3.LUT R3, R3, 0x7f800000, RZ, 0xfc, !PT ;  /* 0x7f80000003037812 */ /* 0x000fe200078efcff */
[----:B------:R-:W-:Y:S06]  /*1370*/  BRA `(.L_x_195) ;  /* 0x0000000000047947 */ /* 0x000fec0003800000 */
.L_x_193:
[----:B------:R-:W-:-:S07]  /*1380*/  LEA R3, R18, R3, 0x17 ;  /* 0x0000000312037211 */ /* 0x000fce00078eb8ff */
.L_x_195:
[----:B------:R-:W-:Y:S05]  /*1390*/  BSYNC.RECONVERGENT B2 ;  /* 0x0000000000027941 */ /* 0x000fea0003800200 */
.L_x_192:
[----:B------:R-:W-:Y:S05]  /*13a0*/  BRA `(.L_x_196) ;  /* 0x0000000000207947 */ /* 0x000fea0003800000 */
.L_x_191:
[----:B------:R-:W-:-:S04]  /*13b0*/  LOP3.LUT R3, R14, 0x80000000, R3, 0x48, !PT ;  /* 0x800000000e037812 */ /* 0x000fc800078e4803 */
[----:B------:R-:W-:Y:S01]  /*13c0*/  LOP3.LUT R3, R3, 0x7f800000, RZ, 0xfc, !PT ;  /* 0x7f80000003037812 */ /* 0x000fe200078efcff */
[----:B------:R-:W-:Y:S06]  /*13d0*/  BRA `(.L_x_196) ;  /* 0x0000000000147947 */ /* 0x000fec0003800000 */
.L_x_190:
[----:B------:R-:W-:Y:S01]  /*13e0*/  LOP3.LUT R3, R14, 0x80000000, R3, 0x48, !PT ;  /* 0x800000000e037812 */ /* 0x000fe200078e4803 */
[----:B------:R-:W-:Y:S06]  /*13f0*/  BRA `(.L_x_196) ;  /* 0x00000000000c7947 */ /* 0x000fec0003800000 */
.L_x_189:
[----:B------:R-:W0:Y:S01]  /*1400*/  MUFU.RSQ R3, -QNAN ;  /* 0xffc0000000037908 */ /* 0x000e220000001400 */
[----:B------:R-:W-:Y:S05]  /*1410*/  BRA `(.L_x_196) ;  /* 0x0000000000047947 */ /* 0x000fea0003800000 */
.L_x_188:
[----:B------:R-:W-:-:S07]  /*1420*/  FADD.FTZ R3, R3, R0 ;  /* 0x0000000003037221 */ /* 0x000fce0000010000 */
.L_x_196:
[----:B------:R-:W-:Y:S05]  /*1430*/  BSYNC.RECONVERGENT B1 ;  /* 0x0000000000017941 */ /* 0x000fea0003800200 */
.L_x_186:
[----:B------:R-:W-:-:S04]  /*1440*/  HFMA2 R9, -RZ, RZ, 0, 0 ;  /* 0x00000000ff097431 */ /* 0x000fc800000001ff */
[----:B0-----:R-:W-:Y:S05]  /*1450*/  RET.REL.NODEC R8 `(mean_cov) ;  /* 0xffffffe808e87950 */ /* 0x001fea0003c3ffff */
.L_x_197:
        /* <DEDUP_REMOVED lines=10> */
.L_x_206:


//--------------------- .nv.shared.fast_variance_kernel --------------------------
	.section	.nv.shared.fast_variance_kernel,"aw",@nobits
	.sectionflags	@""
	.align	4
.nv.shared.fast_variance_kernel:
	.zero		5120


//--------------------- .nv.shared.reserved.0     --------------------------
	.section	.nv.shared.reserved.0,"aw",@nobits
	.weak		__nv_reservedSMEM_offset_0_alias
	.size		__nv_reservedSMEM_offset_0_alias, 0, 64
	.other		__nv_reservedSMEM_offset_0_alias,@"STO_CUDA_RESERVED_SHARED STV_DEFAULT"
__nv_reservedSMEM_offset_0_alias:
	.zero		0
	.zero		64


//--------------------- .nv.shared.fast_mean_kernel --------------------------
	.section	.nv.shared.fast_mean_kernel,"aw",@nobits
	.sectionflags	@""
	.align	4
.nv.shared.fast_mean_kernel:
	.zero		5120


//--------------------- .nv.constant0.fast_variance_kernel --------------------------
	.section	.nv.constant0.fast_variance_kernel,"a",@progbits
	.sectionflags	@""
	.align	4
.nv.constant0.fast_variance_kernel:
	.zero		944


//--------------------- .nv.constant0.fast_mean_kernel --------------------------
	.section	.nv.constant0.fast_mean_kernel,"a",@progbits
	.sectionflags	@""
	.align	4
.nv.constant0.fast_mean_kernel:
	.zero		928


//--------------------- .nv.constant0.mwa         --------------------------
	.section	.nv.constant0.mwa,"a",@progbits
	.sectionflags	@""
	.align	4
.nv.constant0.mwa:
	.zero		936


//--------------------- .nv.constant0.var_full    --------------------------
	.section	.nv.constant0.var_full,"a",@progbits
	.sectionflags	@""
	.align	4
.nv.constant0.var_full:
	.zero		936


//--------------------- .nv.constant0.var_cov     --------------------------
	.section	.nv.constant0.var_cov,"a",@progbits
	.sectionflags	@""
	.align	4
.nv.constant0.var_cov:
	.zero		944


//--------------------- .nv.constant0.mean_full   --------------------------
	.section	.nv.constant0.mean_full,"a",@progbits
	.sectionflags	@""
	.align	4
.nv.constant0.mean_full:
	.zero		920


//--------------------- .nv.constant0.mean_cov    --------------------------
	.section	.nv.constant0.mean_cov,"a",@progbits
	.sectionflags	@""
	.align	4
.nv.constant0.mean_cov:
	.zero		928


//--------------------- SYMBOLS --------------------------

	.type		.nv.reservedSmem.offset0,@object
	.size		.nv.reservedSmem.offset0,0x4
	.type		.nv.reservedSmem.cap,@object
	.size		.nv.reservedSmem.cap,0x4
